	.headerflags	@"EF_CUDA_TEXMODE_UNIFIED EF_CUDA_64BIT_ADDRESS EF_CUDA_ACCELERATORS EF_CUDA_SM90 EF_CUDA_VIRTUAL_SM(EF_CUDA_SM90)"
	.elftype	@"ET_EXEC"


//--------------------- .nv.info                  --------------------------
	.section	.nv.info,"",@"SHT_CUDA_INFO"
	.align	4


	//----- nvinfo : EIATTR_REGCOUNT
	.align		4
        /*0000*/ 	.byte	0x04, 0x2f
        /*0002*/ 	.short	(.L_1 - .L_0)
	.align		4
.L_0:
        /*0004*/ 	.word	index@(triton_poi_fused_max_pool2d_with_indices_23)
        /*0008*/ 	.word	0x00000056


	//----- nvinfo : EIATTR_MIN_STACK_SIZE
	.align		4
.L_1:
        /*000c*/ 	.byte	0x04, 0x12
        /*000e*/ 	.short	(.L_3 - .L_2)
	.align		4
.L_2:
        /*0010*/ 	.word	index@(triton_poi_fused_max_pool2d_with_indices_23)
        /*0014*/ 	.word	0x00000000


	//----- nvinfo : EIATTR_FRAME_SIZE
	.align		4
.L_3:
        /*0018*/ 	.byte	0x04, 0x11
        /*001a*/ 	.short	(.L_5 - .L_4)
	.align		4
.L_4:
        /*001c*/ 	.word	index@(triton_poi_fused_max_pool2d_with_indices_23)
        /*0020*/ 	.word	0x00000000


	//----- nvinfo : EIATTR_MIN_STACK_SIZE
	.align		4
.L_5:
        /*0024*/ 	.byte	0x04, 0x12
        /*0026*/ 	.short	(.L_7 - .L_6)
	.align		4
.L_6:
        /*0028*/ 	.word	index@(triton_poi_fused_max_pool2d_with_indices_23)
        /*002c*/ 	.word	0x00000000
.L_7:


//--------------------- .nv.info.triton_poi_fused_max_pool2d_with_indices_23 --------------------------
	.section	.nv.info.triton_poi_fused_max_pool2d_with_indices_23,"",@"SHT_CUDA_INFO"
	.sectionflags	@""
	.align	4


	//----- nvinfo : EIATTR_CUDA_API_VERSION
	.align		4
        /*0000*/ 	.byte	0x04, 0x37
        /*0002*/ 	.short	(.L_9 - .L_8)
.L_8:
        /*0004*/ 	.word	0x0000007c


	//----- nvinfo : EIATTR_KPARAM_INFO
	.align		4
.L_9:
        /*0008*/ 	.byte	0x04, 0x17
        /*000a*/ 	.short	(.L_11 - .L_10)
.L_10:
        /*000c*/ 	.word	0x00000000
        /*0010*/ 	.short	0x0004
        /*0012*/ 	.short	0x001c
        /*0014*/ 	.byte	0x00, 0xf0, 0x11, 0x00


	//----- nvinfo : EIATTR_KPARAM_INFO
	.align		4
.L_11:
        /*0018*/ 	.byte	0x04, 0x17
        /*001a*/ 	.short	(.L_13 - .L_12)
.L_12:
        /*001c*/ 	.word	0x00000000
        /*0020*/ 	.short	0x0003
        /*0022*/ 	.short	0x0018
        /*0024*/ 	.byte	0x00, 0xf0, 0x11, 0x00


	//----- nvinfo : EIATTR_KPARAM_INFO
	.align		4
.L_13:
        /*0028*/ 	.byte	0x04, 0x17
        /*002a*/ 	.short	(.L_15 - .L_14)
.L_14:
        /*002c*/ 	.word	0x00000000
        /*0030*/ 	.short	0x0002
        /*0032*/ 	.short	0x0010
        /*0034*/ 	.byte	0x00, 0xf4, 0x21, 0x00


	//----- nvinfo : EIATTR_KPARAM_INFO
	.align		4
.L_15:
        /*0038*/ 	.byte	0x04, 0x17
        /*003a*/ 	.short	(.L_17 - .L_16)
.L_16:
        /*003c*/ 	.word	0x00000000
        /*0040*/ 	.short	0x0001
        /*0042*/ 	.short	0x0008
        /*0044*/ 	.byte	0x00, 0xf4, 0x21, 0x00


	//----- nvinfo : EIATTR_KPARAM_INFO
	.align		4
.L_17:
        /*0048*/ 	.byte	0x04, 0x17
        /*004a*/ 	.short	(.L_19 - .L_18)
.L_18:
        /*004c*/ 	.word	0x00000000
        /*0050*/ 	.short	0x0000
        /*0052*/ 	.short	0x0000
        /*0054*/ 	.byte	0x00, 0xf4, 0x21, 0x00


	//----- nvinfo : EIATTR_SPARSE_MMA_MASK
	.align		4
.L_19:
        /*0058*/ 	.byte	0x03, 0x50
        /*005a*/ 	.short	0x0000


	//----- nvinfo : EIATTR_MAXREG_COUNT
	.align		4
        /*005c*/ 	.byte	0x03, 0x1b
        /*005e*/ 	.short	0x00ff


	//----- nvinfo : EIATTR_EXIT_INSTR_OFFSETS
	.align		4
        /*0060*/ 	.byte	0x04, 0x1c
        /*0062*/ 	.short	(.L_21 - .L_20)


	//   ....[0]....
.L_20:
        /*0064*/ 	.word	0x00003400


	//   ....[1]....
        /*0068*/ 	.word	0x00003420


	//----- nvinfo : EIATTR_REQNTID
	.align		4
.L_21:
        /*006c*/ 	.byte	0x04, 0x10
        /*006e*/ 	.short	(.L_23 - .L_22)
.L_22:
        /*0070*/ 	.word	0x00000080
        /*0074*/ 	.word	0x00000001
        /*0078*/ 	.word	0x00000001


	//----- nvinfo : EIATTR_CBANK_PARAM_SIZE
	.align		4
.L_23:
        /*007c*/ 	.byte	0x03, 0x19
        /*007e*/ 	.short	0x0020


	//----- nvinfo : EIATTR_PARAM_CBANK
	.align		4
        /*0080*/ 	.byte	0x04, 0x0a
        /*0082*/ 	.short	(.L_25 - .L_24)
	.align		4
.L_24:
        /*0084*/ 	.word	index@(.nv.constant0.triton_poi_fused_max_pool2d_with_indices_23)
        /*0088*/ 	.short	0x0210
        /*008a*/ 	.short	0x0020


	//----- nvinfo : EIATTR_SW_WAR
	.align		4
.L_25:
        /*008c*/ 	.byte	0x04, 0x36
        /*008e*/ 	.short	(.L_27 - .L_26)
.L_26:
        /*0090*/ 	.word	0x00000008
.L_27:


//--------------------- .nv.callgraph             --------------------------
	.section	.nv.callgraph,"",@"SHT_CUDA_CALLGRAPH"
	.align	4
	.sectionentsize	8
	.align		4
        /*0000*/ 	.word	0x00000000
	.align		4
        /*0004*/ 	.word	0xffffffff
	.align		4
        /*0008*/ 	.word	0x00000000
	.align		4
        /*000c*/ 	.word	0xfffffffe
	.align		4
        /*0010*/ 	.word	0x00000000
	.align		4
        /*0014*/ 	.word	0xfffffffd
	.align		4
        /*0018*/ 	.word	0x00000000
	.align		4
        /*001c*/ 	.word	0xfffffffc


//--------------------- .text.triton_poi_fused_max_pool2d_with_indices_23 --------------------------
	.section	.text.triton_poi_fused_max_pool2d_with_indices_23,"ax",@progbits
	.sectionflags	@"SHF_BARRIERS=1"
	.align	128
        .global         triton_poi_fused_max_pool2d_with_indices_23
        .type           triton_poi_fused_max_pool2d_with_indices_23,@function
        .size           triton_poi_fused_max_pool2d_with_indices_23,(.L_x_1 - triton_poi_fused_max_pool2d_with_indices_23)
        .other          triton_poi_fused_max_pool2d_with_indices_23,@"STO_CUDA_ENTRY STV_DEFAULT"
triton_poi_fused_max_pool2d_with_indices_23:
.text.triton_poi_fused_max_pool2d_with_indices_23:
[----:B------:R-:W0:Y:S02]  /*0000*/  LDC R1, c[0x0][0x28] ;  /* 0x00000a00ff017b82 */ /* 0x000e240000000800 */
[----:B------:R-:W1:Y:S01]  /*0010*/  S2UR UR12, SR_CTAID.Y ;  /* 0x00000000000c79c3 */ /* 0x000e620000002600 */
[----:B------:R-:W2:Y:S01]  /*0020*/  S2R R0, SR_TID.X ;  /* 0x0000000000007919 */ /* 0x000ea20000002100 */
[----:B------:R-:W-:Y:S02]  /*0030*/  CS2R R14, SRZ ;  /* 0x00000000000e7805 */ /* 0x000fe4000001ff00 */
[----:B------:R-:W-:Y:S02]  /*0040*/  CS2R R16, SRZ ;  /* 0x0000000000107805 */ /* 0x000fe4000001ff00 */
[----:B------:R-:W-:Y:S01]  /*0050*/  CS2R R18, SRZ ;  /* 0x0000000000127805 */ /* 0x000fe2000001ff00 */
[----:B------:R-:W3:Y:S01]  /*0060*/  S2R R9, SR_CTAID.X ;  /* 0x0000000000097919 */ /* 0x000ee20000002500 */
[----:B------:R-:W-:Y:S01]  /*0070*/  ULDC.64 UR10, c[0x0][0x208] ;  /* 0x00008200000a7ab9 */ /* 0x000fe20000000a00 */
[----:B------:R-:W4:Y:S01]  /*0080*/  LDC.64 R2, c[0x0][0x210] ;  /* 0x00008400ff027b82 */ /* 0x000f220000000a00 */
[----:B-1----:R-:W-:-:S02]  /*0090*/  UIMAD.WIDE UR4, UR12, 0x66666667, URZ ;  /* 0x666666670c0478a5 */ /* 0x002fc4000f8e023f */
[----:B------:R-:W-:Y:S01]  /*00a0*/  IMAD.U32 R11, RZ, RZ, UR12 ;  /* 0x0000000cff0b7e24 */ /* 0x000fe2000f8e00ff */
[----:B------:R-:W-:Y:S02]  /*00b0*/  UIMAD.WIDE UR6, UR12, 0x51eb851f, URZ ;  /* 0x51eb851f0c0678a5 */ /* 0x000fe4000f8e023f */
[----:B------:R-:W-:Y:S01]  /*00c0*/  IMAD.U32 R12, RZ, RZ, UR12 ;  /* 0x0000000cff0c7e24 */ /* 0x000fe2000f8e00ff */
[----:B------:R-:W-:Y:S02]  /*00d0*/  USHF.R.S32.HI UR4, URZ, 0x1, UR5 ;  /* 0x000000013f047899 */ /* 0x000fe40008011405 */
[----:B------:R-:W-:Y:S02]  /*00e0*/  USHF.R.U32.HI UR6, URZ, 0x1f, UR7 ;  /* 0x0000001f3f067899 */ /* 0x000fe40008011607 */
[----:B------:R-:W-:Y:S01]  /*00f0*/  ULEA.HI UR8, UR5, UR4, URZ, 0x1 ;  /* 0x0000000405087291 */ /* 0x000fe2000f8f083f */
[----:B--2---:R-:W-:Y:S01]  /*0100*/  IMAD.SHL.U32 R10, R0, 0x8, RZ ;  /* 0x00000008000a7824 */ /* 0x004fe200078e00ff */
[----:B------:R-:W-:-:S02]  /*0110*/  ULEA.HI.SX32 UR6, UR7, UR6, 0x1d ;  /* 0x0000000607067291 */ /* 0x000fc4000f8fea3f */
[----:B------:R-:W-:Y:S01]  /*0120*/  UIMAD.WIDE UR4, UR8, 0x66666667, URZ ;  /* 0x66666667080478a5 */ /* 0x000fe2000f8e023f */
[----:B---3--:R-:W-:Y:S01]  /*0130*/  IMAD.SHL.U32 R9, R9, 0x400, RZ ;  /* 0x0000040009097824 */ /* 0x008fe200078e00ff */
[----:B------:R-:W-:Y:S01]  /*0140*/  UIMAD UR9, UR8, -0x5, UR12 ;  /* 0xfffffffb080978a4 */ /* 0x000fe2000f8e020c */
[----:B------:R-:W-:Y:S01]  /*0150*/  LOP3.LUT R10, R10, 0x3f8, RZ, 0xc0, !PT ;  /* 0x000003f80a0a7812 */ /* 0x000fe200078ec0ff */
[----:B------:R-:W-:Y:S02]  /*0160*/  USHF.R.S32.HI UR4, URZ, 0x1, UR5 ;  /* 0x000000013f047899 */ /* 0x000fe40008011405 */
[----:B------:R-:W-:Y:S01]  /*0170*/  USHF.L.U32 UR7, UR9, 0xb, URZ ;  /* 0x0000000b09077899 */ /* 0x000fe2000800063f */
[----:B------:R-:W-:Y:S01]  /*0180*/  LOP3.LUT R8, R9, R10, RZ, 0xfc, !PT ;  /* 0x0000000a09087212 */ /* 0x000fe200078efcff */
[----:B------:R-:W-:Y:S02]  /*0190*/  ULEA.HI UR4, UR5, UR4, URZ, 0x1 ;  /* 0x0000000405047291 */ /* 0x000fe4000f8f083f */
[----:B------:R-:W-:-:S02]  /*01a0*/  UIMAD UR6, UR6, 0x14400, UR7 ;  /* 0x00014400060678a4 */ /* 0x000fc4000f8e0207 */
[----:B------:R-:W-:Y:S02]  /*01b0*/  UIMAD UR4, UR4, -0x5, UR8 ;  /* 0xfffffffb040478a4 */ /* 0x000fe4000f8e0208 */
[----:B------:R-:W-:Y:S02]  /*01c0*/  UIADD3 UR5, UR6, -0x2800, URZ ;  /* 0xffffd80006057890 */ /* 0x000fe4000fffe03f */
[----:B------:R-:W-:Y:S02]  /*01d0*/  UISETP.GT.AND UP0, UPT, UR4, URZ, UPT ;  /* 0x0000003f0400728c */ /* 0x000fe4000bf04270 */
[----:B------:R-:W-:Y:S01]  /*01e0*/  UIADD3 UR7, UR6, -0x2400, URZ ;  /* 0xffffdc0006077890 */ /* 0x000fe2000fffe03f */
[----:B------:R-:W-:Y:S01]  /*01f0*/  IMAD.U32 R5, RZ, RZ, UR4 ;  /* 0x00000004ff057e24 */ /* 0x000fe2000f8e00ff */
[----:B------:R-:W-:Y:S01]  /*0200*/  UISETP.GT.AND UP1, UPT, UR9, URZ, UP0 ;  /* 0x0000003f0900728c */ /* 0x000fe20008724270 */
[----:B------:R-:W-:Y:S01]  /*0210*/  VIADD R4, R8, UR5 ;  /* 0x0000000508047c36 */ /* 0x000fe20008000000 */
[----:B------:R-:W-:Y:S01]  /*0220*/  UISETP.GT.AND UP0, UPT, UR9, -0x1, UP0 ;  /* 0xffffffff0900788c */ /* 0x000fe20008704270 */
[----:B------:R-:W-:-:S02]  /*0230*/  IMAD.U32 R7, RZ, RZ, UR4 ;  /* 0x00000004ff077e24 */ /* 0x000fc4000f8e00ff */
[C---:B------:R-:W-:Y:S01]  /*0240*/  VIADD R6, R8.reuse, UR7 ;  /* 0x0000000708067c36 */ /* 0x040fe20008000000 */
[----:B------:R-:W-:Y:S01]  /*0250*/  PLOP3.LUT P2, PT, PT, PT, UP1, 0x80, 0x0 ;  /* 0x000000000000781c */ /* 0x000fe20003f4f018 */
[----:B------:R-:W-:Y:S01]  /*0260*/  IMAD R5, R5, 0x4800, R4 ;  /* 0x0000480005057824 */ /* 0x000fe200078e0204 */
[----:B------:R-:W-:Y:S01]  /*0270*/  PLOP3.LUT P1, PT, PT, PT, UP0, 0x80, 0x0 ;  /* 0x000000000000781c */ /* 0x000fe20003f2f008 */
[----:B------:R-:W-:Y:S01]  /*0280*/  IMAD R7, R7, 0x4800, R6 ;  /* 0x0000480007077824 */ /* 0x000fe200078e0206 */
[C---:B------:R-:W-:Y:S01]  /*0290*/  ISETP.LT.AND P2, PT, R8.reuse, 0x400, P2 ;  /* 0x000004000800780c */ /* 0x040fe20001741270 */
[--C-:B----4-:R-:W-:Y:S01]  /*02a0*/  IMAD.WIDE R4, R5, 0x4, R2.reuse ;  /* 0x0000000405047825 */ /* 0x110fe200078e0202 */
[----:B------:R-:W-:Y:S02]  /*02b0*/  ISETP.LT.AND P1, PT, R8, 0x400, P1 ;  /* 0x000004000800780c */ /* 0x000fe40000f21270 */
[----:B------:R-:W-:Y:S01]  /*02c0*/  ISETP.LT.AND P2, PT, R11, 0x64, P2 ;  /* 0x000000640b00780c */ /* 0x000fe20001741270 */
[----:B------:R-:W-:Y:S01]  /*02d0*/  IMAD.WIDE R6, R7, 0x4, R2 ;  /* 0x0000000407067825 */ /* 0x000fe200078e0202 */
[----:B------:R-:W-:-:S02]  /*02e0*/  ISETP.LT.AND P1, PT, R12, 0x64, P1 ;  /* 0x000000640c00780c */ /* 0x000fc40000f21270 */
[----:B------:R-:W-:-:S09]  /*02f0*/  CS2R R12, SRZ ;  /* 0x00000000000c7805 */ /* 0x000fd2000001ff00 */
[----:B------:R1:W2:Y:S04]  /*0300*/  @P2 LDG.E.EL.128 R12, desc[UR10][R4.64] ;  /* 0x0000000a040c2981 */ /* 0x0002a8000c2e1d00 */
[----:B------:R3:W4:Y:S01]  /*0310*/  @P1 LDG.E.EL.128 R16, desc[UR10][R6.64] ;  /* 0x0000000a06101981 */ /* 0x000722000c2e1d00 */
[----:B------:R-:W-:Y:S02]  /*0320*/  ULEA UR8, UR9, 0x1, 0x1 ;  /* 0x0000000109087891 */ /* 0x000fe4000f8e083f */
[----:B------:R-:W-:Y:S01]  /*0330*/  UISETP.GT.AND UP0, UPT, UR9, -0x1, UPT ;  /* 0xffffffff0900788c */ /* 0x000fe2000bf04270 */
[----:B-1----:R-:W-:-:S03]  /*0340*/  IMAD.U32 R5, RZ, RZ, UR4 ;  /* 0x00000004ff057e24 */ /* 0x002fc6000f8e00ff */
[----:B------:R-:W-:Y:S02]  /*0350*/  UISETP.LT.AND UP0, UPT, UR8, 0x9, UP0 ;  /* 0x000000090800788c */ /* 0x000fe40008701270 */
[----:B------:R-:W-:Y:S01]  /*0360*/  UIADD3 UR8, UR6, -0x2000, URZ ;  /* 0xffffe00006087890 */ /* 0x000fe2000fffe03f */
[----:B---3--:R-:W-:Y:S01]  /*0370*/  IMAD.U32 R6, RZ, RZ, UR12 ;  /* 0x0000000cff067e24 */ /* 0x008fe2000f8e00ff */
[----:B------:R-:W-:Y:S01]  /*0380*/  UISETP.GT.AND UP1, UPT, UR4, URZ, UP0 ;  /* 0x0000003f0400728c */ /* 0x000fe20008724270 */
[----:B--2---:R-:W-:Y:S02]  /*0390*/  SEL R11, R12, 0xff800000, P2 ;  /* 0xff8000000c0b7807 */ /* 0x004fe40001000000 */
[----:B------:R-:W-:Y:S02]  /*03a0*/  SEL R12, R13, 0xff800000, P2 ;  /* 0xff8000000d0c7807 */ /* 0x000fe40001000000 */
[----:B----4-:R-:W-:Y:S02]  /*03b0*/  SEL R16, R16, 0xff800000, P1 ;  /* 0xff80000010107807 */ /* 0x010fe40000800000 */
[----:B------:R-:W-:-:S02]  /*03c0*/  SEL R17, R17, 0xff800000, P1 ;  /* 0xff80000011117807 */ /* 0x000fc40000800000 */
[----:B------:R-:W-:Y:S02]  /*03d0*/  FSETP.GT.AND P3, PT, R16, R11, PT ;  /* 0x0000000b1000720b */ /* 0x000fe40003f64000 */
[----:B------:R-:W-:Y:S02]  /*03e0*/  FSETP.GT.AND P5, PT, R17, R12, PT ;  /* 0x0000000c1100720b */ /* 0x000fe40003fa4000 */
[----:B------:R-:W-:Y:S02]  /*03f0*/  SEL R13, R14, 0xff800000, P2 ;  /* 0xff8000000e0d7807 */ /* 0x000fe40001000000 */
[----:B------:R-:W-:Y:S02]  /*0400*/  SEL R18, R18, 0xff800000, P1 ;  /* 0xff80000012127807 */ /* 0x000fe40000800000 */
[----:B------:R-:W-:Y:S02]  /*0410*/  FSETP.NAN.AND P0, PT, R16, R16, PT ;  /* 0x000000101000720b */ /* 0x000fe40003f08000 */
[----:B------:R-:W-:-:S02]  /*0420*/  FSETP.GT.AND P4, PT, R18, R13, PT ;  /* 0x0000000d1200720b */ /* 0x000fc40003f84000 */
[----:B------:R-:W-:Y:S02]  /*0430*/  SEL R4, R15, 0xff800000, P2 ;  /* 0xff8000000f047807 */ /* 0x000fe40001000000 */
[----:B------:R-:W-:Y:S02]  /*0440*/  CS2R R14, SRZ ;  /* 0x00000000000e7805 */ /* 0x000fe4000001ff00 */
[----:B------:R-:W-:Y:S02]  /*0450*/  SEL R19, R19, 0xff800000, P1 ;  /* 0xff80000013137807 */ /* 0x000fe40000800000 */
[----:B------:R-:W-:Y:S02]  /*0460*/  @!P3 SEL R16, R16, R11, P0 ;  /* 0x0000000b1010b207 */ /* 0x000fe40000000000 */
[----:B------:R-:W-:Y:S02]  /*0470*/  P2R R27, PR, RZ, 0x8 ;  /* 0x00000008ff1b7803 */ /* 0x000fe40000000000 */
[----:B------:R-:W-:-:S02]  /*0480*/  FSETP.NAN.AND P0, PT, R17, R17, PT ;  /* 0x000000111100720b */ /* 0x000fc40003f08000 */
[----:B------:R-:W-:Y:S02]  /*0490*/  FSETP.GT.AND P3, PT, R19, R4, PT ;  /* 0x000000041300720b */ /* 0x000fe40003f64000 */
[----:B------:R-:W-:Y:S02]  /*04a0*/  @!P5 SEL R17, R17, R12, P0 ;  /* 0x0000000c1111d207 */ /* 0x000fe40000000000 */
[C---:B------:R-:W-:Y:S02]  /*04b0*/  FSETP.NAN.AND P0, PT, R18.reuse, R18, PT ;  /* 0x000000121200720b */ /* 0x040fe40003f08000 */
[----:B------:R-:W-:Y:S02]  /*04c0*/  LOP3.LUT R11, R9, 0x4, R10, 0xfe, !PT ;  /* 0x00000004090b7812 */ /* 0x000fe400078efe0a */
[----:B------:R-:W-:Y:S02]  /*04d0*/  @!P4 SEL R18, R18, R13, P0 ;  /* 0x0000000d1212c207 */ /* 0x000fe40000000000 */
[----:B------:R-:W-:-:S02]  /*04e0*/  CS2R R12, SRZ ;  /* 0x00000000000c7805 */ /* 0x000fc4000001ff00 */
[C---:B------:R-:W-:Y:S02]  /*04f0*/  FSETP.NAN.AND P0, PT, R19.reuse, R19, PT ;  /* 0x000000131300720b */ /* 0x040fe40003f08000 */
[----:B------:R-:W-:Y:S02]  /*0500*/  P2R R28, PR, RZ, 0x8 ;  /* 0x00000008ff1c7803 */ /* 0x000fe40000000000 */
[----:B------:R-:W-:Y:S01]  /*0510*/  @!P3 SEL R19, R19, R4, P0 ;  /* 0x000000041313b207 */ /* 0x000fe20000000000 */
[C---:B------:R-:W-:Y:S01]  /*0520*/  VIADD R4, R8.reuse, UR8 ;  /* 0x0000000808047c36 */ /* 0x040fe20008000000 */
[----:B------:R-:W-:Y:S02]  /*0530*/  PLOP3.LUT P0, PT, PT, PT, UP1, 0x80, 0x0 ;  /* 0x000000000000781c */ /* 0x000fe40003f0f018 */
[----:B------:R-:W-:Y:S01]  /*0540*/  P2R R29, PR, RZ, 0x10 ;  /* 0x00000010ff1d7803 */ /* 0x000fe20000000000 */
[----:B------:R-:W-:Y:S01]  /*0550*/  IMAD R5, R5, 0x4800, R4 ;  /* 0x0000480005057824 */ /* 0x000fe200078e0204 */
[----:B------:R-:W-:-:S02]  /*0560*/  ISETP.LT.AND P0, PT, R8, 0x400, P0 ;  /* 0x000004000800780c */ /* 0x000fc40000701270 */
[----:B------:R-:W-:Y:S01]  /*0570*/  P2R R31, PR, RZ, 0x20 ;  /* 0x00000020ff1f7803 */ /* 0x000fe20000000000 */
[----:B------:R-:W-:Y:S01]  /*0580*/  IMAD.WIDE R4, R5, 0x4, R2 ;  /* 0x0000000405047825 */ /* 0x000fe200078e0202 */
[----:B------:R-:W-:-:S13]  /*0590*/  ISETP.LT.AND P0, PT, R6, 0x64, P0 ;  /* 0x000000640600780c */ /* 0x000fda0000701270 */
[----:B------:R1:W2:Y:S01]  /*05a0*/  @P0 LDG.E.EL.128 R12, desc[UR10][R4.64] ;  /* 0x0000000a040c0981 */ /* 0x0002a2000c2e1d00 */
[----:B------:R-:W-:Y:S01]  /*05b0*/  CS2R R6, SRZ ;  /* 0x0000000000067805 */ /* 0x000fe2000001ff00 */
[----:B-1----:R-:W-:Y:S01]  /*05c0*/  VIADD R4, R11, UR5 ;  /* 0x000000050b047c36 */ /* 0x002fe20008000000 */
[----:B--2---:R-:W-:Y:S01]  /*05d0*/  SEL R22, R13, 0xff800000, P0 ;  /* 0xff8000000d167807 */ /* 0x004fe20000000000 */
[----:B------:R-:W-:Y:S01]  /*05e0*/  IMAD.U32 R13, RZ, RZ, UR4 ;  /* 0x00000004ff0d7e24 */ /* 0x000fe2000f8e00ff */
[----:B------:R-:W-:Y:S02]  /*05f0*/  SEL R21, R12, 0xff800000, P0 ;  /* 0xff8000000c157807 */ /* 0x000fe40000000000 */
[----:B------:R-:W-:Y:S01]  /*0600*/  SEL R20, R15, 0xff800000, P0 ;  /* 0xff8000000f147807 */ /* 0x000fe20000000000 */
[----:B------:R-:W-:Y:S01]  /*0610*/  IMAD R13, R13, 0x4800, R4 ;  /* 0x000048000d0d7824 */ /* 0x000fe200078e0204 */
[----:B------:R-:W-:Y:S01]  /*0620*/  CS2R R4, SRZ ;  /* 0x0000000000047805 */ /* 0x000fe2000001ff00 */
[----:B------:R-:W-:Y:S01]  /*0630*/  IMAD.U32 R15, RZ, RZ, UR4 ;  /* 0x00000004ff0f7e24 */ /* 0x000fe2000f8e00ff */
[-C--:B------:R-:W-:Y:S01]  /*0640*/  FSETP.NAN.AND P3, PT, R20, R20.reuse, PT ;  /* 0x000000141400720b */ /* 0x080fe20003f68000 */
[----:B------:R-:W-:Y:S01]  /*0650*/  IMAD.WIDE R12, R13, 0x4, R2 ;  /* 0x000000040d0c7825 */ /* 0x000fe200078e0202 */
[----:B------:R-:W-:-:S02]  /*0660*/  FSETP.GEU.AND P4, PT, R19, R20, PT ;  /* 0x000000141300720b */ /* 0x000fc40003f8e000 */
[----:B------:R-:W-:Y:S02]  /*0670*/  SEL R23, R14, 0xff800000, P0 ;  /* 0xff8000000e177807 */ /* 0x000fe40000000000 */
[----:B------:R-:W2:Y:S01]  /*0680*/  @P2 LDG.E.EL.128 R4, desc[UR10][R12.64] ;  /* 0x0000000a0c042981 */ /* 0x000ea2000c2e1d00 */
[----:B------:R-:W-:-:S06]  /*0690*/  P2R R37, PR, RZ, 0x10 ;  /* 0x00000010ff257803 */ /* 0x000fcc0000000000 */
[----:B------:R-:W-:Y:S02]  /*06a0*/  @!P3 SEL R20, R20, R19, !P4 ;  /* 0x000000131414b207 */ /* 0x000fe40006000000 */
[-C--:B------:R-:W-:Y:S02]  /*06b0*/  FSETP.NAN.AND P3, PT, R23, R23.reuse, PT ;  /* 0x000000171700720b */ /* 0x080fe40003f68000 */
[----:B------:R-:W-:-:S04]  /*06c0*/  FSETP.GEU.AND P4, PT, R18, R23, PT ;  /* 0x000000171200720b */ /* 0x000fc80003f8e000 */
[----:B------:R-:W-:-:S07]  /*06d0*/  P2R R35, PR, RZ, 0x10 ;  /* 0x00000010ff237803 */ /* 0x000fce0000000000 */
        /* <DEDUP_REMOVED lines=9> */
[----:B--2---:R-:W-:Y:S01]  /*0770*/  SEL R24, R4, 0xff800000, P2 ;  /* 0xff80000004187807 */ /* 0x004fe20001000000 */
[----:B------:R-:W-:Y:S01]  /*0780*/  VIADD R4, R11, UR7 ;  /* 0x000000070b047c36 */ /* 0x000fe20008000000 */
[----:B------:R-:W-:-:S03]  /*0790*/  SEL R25, R5, 0xff800000, P2 ;  /* 0xff80000005197807 */ /* 0x000fc60001000000 */
[----:B------:R-:W-:Y:S01]  /*07a0*/  IMAD R15, R15, 0x4800, R4 ;  /* 0x000048000f0f7824 */ /* 0x000fe200078e0204 */
[----:B------:R-:W-:Y:S02]  /*07b0*/  SEL R33, R6, 0xff800000, P2 ;  /* 0xff80000006217807 */ /* 0x000fe40001000000 */
[----:B------:R-:W-:Y:S02]  /*07c0*/  CS2R R4, SRZ ;  /* 0x0000000000047805 */ /* 0x000fe4000001ff00 */
[----:B------:R-:W-:Y:S02]  /*07d0*/  SEL R32, R7, 0xff800000, P2 ;  /* 0xff80000007207807 */ /* 0x000fe40001000000 */
[----:B------:R-:W-:Y:S01]  /*07e0*/  CS2R R6, SRZ ;  /* 0x0000000000067805 */ /* 0x000fe2000001ff00 */
[----:B------:R-:W-:-:S05]  /*07f0*/  IMAD.WIDE R12, R15, 0x4, R2 ;  /* 0x000000040f0c7825 */ /* 0x000fca00078e0202 */
[----:B------:R1:W2:Y:S02]  /*0800*/  @P1 LDG.E.EL.128 R4, desc[UR10][R12.64] ;  /* 0x0000000a0c041981 */ /* 0x0002a4000c2e1d00 */
[----:B-1----:R-:W-:Y:S01]  /*0810*/  IMAD.U32 R13, RZ, RZ, UR4 ;  /* 0x00000004ff0d7e24 */ /* 0x002fe2000f8e00ff */
        /* <DEDUP_REMOVED lines=9> */
[----:B------:R1:W2:Y:S01]  /*08b0*/  @P0 LDG.E.EL.128 R4, desc[UR10][R12.64] ;  /* 0x0000000a0c040981 */ /* 0x0002a2000c2e1d00 */
[----:B------:R-:W-:Y:S02]  /*08c0*/  FSETP.GT.AND P4, PT, R18, R25, PT ;  /* 0x000000191200720b */ /* 0x000fe40003f84000 */
[----:B------:R-:W-:Y:S02]  /*08d0*/  FSETP.GT.AND P2, PT, R16, R33, PT ;  /* 0x000000211000720b */ /* 0x000fe40003f44000 */
[----:B------:R-:W-:Y:S02]  /*08e0*/  FSETP.NAN.AND P1, PT, R18, R18, PT ;  /* 0x000000121200720b */ /* 0x000fe40003f28000 */
[----:B------:R-:W-:-:S07]  /*08f0*/  P2R R14, PR, RZ, 0x4 ;  /* 0x00000004ff0e7803 */ /* 0x000fce0000000000 */
[----:B------:R-:W-:Y:S02]  /*0900*/  @!P4 SEL R18, R18, R25, P1 ;  /* 0x000000191212c207 */ /* 0x000fe40000800000 */
[----:B------:R-:W-:-:S04]  /*0910*/  FSETP.NAN.AND P1, PT, R16, R16, PT ;  /* 0x000000101000720b */ /* 0x000fc80003f28000 */
[----:B------:R-:W-:Y:S02]  /*0920*/  @!P2 SEL R16, R16, R33, P1 ;  /* 0x000000211010a207 */ /* 0x000fe40000800000 */
[C---:B------:R-:W-:Y:S02]  /*0930*/  FSETP.GT.AND P2, PT, R19.reuse, R32, PT ;  /* 0x000000201300720b */ /* 0x040fe40003f44000 */
[----:B------:R-:W-:Y:S02]  /*0940*/  FSETP.NAN.AND P1, PT, R19, R19, PT ;  /* 0x000000131300720b */ /* 0x000fe40003f28000 */
[----:B------:R-:W-:-:S09]  /*0950*/  P2R R15, PR, RZ, 0x4 ;  /* 0x00000004ff0f7803 */ /* 0x000fd20000000000 */
[----:B------:R-:W-:Y:S02]  /*0960*/  @!P2 SEL R19, R19, R32, P1 ;  /* 0x000000201313a207 */ /* 0x000fe40000800000 */
[C---:B------:R-:W-:Y:S02]  /*0970*/  FSETP.GT.AND P2, PT, R17.reuse, R24, PT ;  /* 0x000000181100720b */ /* 0x040fe40003f44000 */
[----:B------:R-:W-:-:S11]  /*0980*/  FSETP.NAN.AND P1, PT, R17, R17, PT ;  /* 0x000000111100720b */ /* 0x000fd60003f28000 */
[----:B------:R-:W-:Y:S02]  /*0990*/  @!P2 SEL R17, R17, R24, P1 ;  /* 0x000000181111a207 */ /* 0x000fe40000800000 */
[----:B------:R-:W-:Y:S01]  /*09a0*/  P2R R25, PR, RZ, 0x4 ;  /* 0x00000004ff197803 */ /* 0x000fe20000000000 */
[----:B------:R-:W-:-:S04]  /*09b0*/  UISETP.GT.AND UP1, UPT, UR4, -0x1, UPT ;  /* 0xffffffff0400788c */ /* 0x000fc8000bf24270 */
[----:B------:R-:W-:Y:S02]  /*09c0*/  UISETP.GT.AND UP2, UPT, UR9, URZ, UP1 ;  /* 0x0000003f0900728c */ /* 0x000fe40008f44270 */
[----:B------:R-:W-:Y:S01]  /*09d0*/  UIADD3 UR5, UR6, -0x400, URZ ;  /* 0xfffffc0006057890 */ /* 0x000fe2000fffe03f */
[----:B-1----:R-:W-:Y:S01]  /*09e0*/  IMAD.U32 R13, RZ, RZ, UR4 ;  /* 0x00000004ff0d7e24 */ /* 0x002fe2000f8e00ff */
[----:B--2---:R-:W-:Y:S02]  /*09f0*/  SEL R36, R7, 0xff800000, P0 ;  /* 0xff80000007247807 */ /* 0x004fe40000000000 */
[----:B------:R-:W-:Y:S02]  /*0a00*/  SEL R24, R4, 0xff800000, P0 ;  /* 0xff80000004187807 */ /* 0x000fe40000000000 */
[----:B------:R-:W-:Y:S02]  /*0a10*/  SEL R39, R5, 0xff800000, P0 ;  /* 0xff80000005277807 */ /* 0x000fe40000000000 */
[----:B------:R-:W-:-:S02]  /*0a20*/  SEL R43, R6, 0xff800000, P0 ;  /* 0xff800000062b7807 */ /* 0x000fc40000000000 */
[-C--:B------:R-:W-:Y:S02]  /*0a30*/  FSETP.NAN.AND P0, PT, R36, R36.reuse, PT ;  /* 0x000000242400720b */ /* 0x080fe40003f08000 */
[----:B------:R-:W-:-:S11]  /*0a40*/  FSETP.GEU.AND P2, PT, R19, R36, PT ;  /* 0x000000241300720b */ /* 0x000fd60003f4e000 */
[----:B------:R-:W-:Y:S02]  /*0a50*/  @!P0 SEL R36, R36, R19, !P2 ;  /* 0x0000001324248207 */ /* 0x000fe40005000000 */
[-C--:B------:R-:W-:Y:S02]  /*0a60*/  FSETP.NAN.AND P0, PT, R43, R43.reuse, PT ;  /* 0x0000002b2b00720b */ /* 0x080fe40003f08000 */
[----:B------:R-:W-:-:S11]  /*0a70*/  FSETP.GEU.AND P1, PT, R16, R43, PT ;  /* 0x0000002b1000720b */ /* 0x000fd60003f2e000 */
[----:B------:R-:W-:Y:S02]  /*0a80*/  @!P0 SEL R43, R43, R16, !P1 ;  /* 0x000000102b2b8207 */ /* 0x000fe40004800000 */
[-C--:B------:R-:W-:Y:S02]  /*0a90*/  FSETP.NAN.AND P0, PT, R24, R24.reuse, PT ;  /* 0x000000181800720b */ /* 0x080fe40003f08000 */
[----:B------:R-:W-:Y:S02]  /*0aa0*/  P2R R32, PR, RZ, 0x2 ;  /* 0x00000002ff207803 */ /* 0x000fe40000000000 */
[----:B------:R-:W-:-:S09]  /*0ab0*/  FSETP.GEU.AND P1, PT, R17, R24, PT ;  /* 0x000000181100720b */ /* 0x000fd20003f2e000 */
[----:B------:R-:W-:Y:S02]  /*0ac0*/  @!P0 SEL R24, R24, R17, !P1 ;  /* 0x0000001118188207 */ /* 0x000fe40004800000 */
[-C--:B------:R-:W-:Y:S02]  /*0ad0*/  FSETP.NAN.AND P0, PT, R39, R39.reuse, PT ;  /* 0x000000272700720b */ /* 0x080fe40003f08000 */
[----:B------:R-:W-:Y:S02]  /*0ae0*/  P2R R16, PR, RZ, 0x2 ;  /* 0x00000002ff107803 */ /* 0x000fe40000000000 */
[----:B------:R-:W-:Y:S01]  /*0af0*/  FSETP.GEU.AND P1, PT, R18, R39, PT ;  /* 0x000000271200720b */ /* 0x000fe20003f2e000 */
[----:B------:R-:W-:-:S08]  /*0b00*/  IMAD.U32 R5, RZ, RZ, UR12 ;  /* 0x0000000cff057e24 */ /* 0x000fd0000f8e00ff */
[----:B------:R-:W-:Y:S02]  /*0b10*/  @!P0 SEL R39, R39, R18, !P1 ;  /* 0x0000001227278207 */ /* 0x000fe40004800000 */
[----:B------:R-:W-:-:S04]  /*0b20*/  PLOP3.LUT P0, PT, PT, PT, UP2, 0x80, 0x0 ;  /* 0x000000000000781c */ /* 0x000fc80003f0f028 */
[C---:B------:R-:W-:Y:S01]  /*0b30*/  ISETP.LT.AND P0, PT, R8.reuse, 0x400, P0 ;  /* 0x000004000800780c */ /* 0x040fe20000701270 */
[----:B------:R-:W-:-:S03]  /*0b40*/  VIADD R4, R8, UR5 ;  /* 0x0000000508047c36 */ /* 0x000fc60008000000 */
[----:B------:R-:W-:Y:S01]  /*0b50*/  ISETP.LT.AND P0, PT, R5, 0x64, P0 ;  /* 0x000000640500780c */ /* 0x000fe20000701270 */
[----:B------:R-:W-:Y:S01]  /*0b60*/  IMAD R13, R13, 0x4800, R4 ;  /* 0x000048000d0d7824 */ /* 0x000fe200078e0204 */
[----:B------:R-:W-:Y:S02]  /*0b70*/  CS2R R4, SRZ ;  /* 0x0000000000047805 */ /* 0x000fe4000001ff00 */
[----:B------:R-:W-:Y:S01]  /*0b80*/  CS2R R6, SRZ ;  /* 0x0000000000067805 */ /* 0x000fe2000001ff00 */
[----:B------:R-:W-:-:S08]  /*0b90*/  IMAD.WIDE R12, R13, 0x4, R2 ;  /* 0x000000040d0c7825 */ /* 0x000fd000078e0202 */
[----:B------:R1:W2:Y:S02]  /*0ba0*/  @P0 LDG.E.EL.128 R4, desc[UR10][R12.64] ;  /* 0x0000000a0c040981 */ /* 0x0002a4000c2e1d00 */
[----:B-1----:R-:W-:Y:S01]  /*0bb0*/  IMAD.U32 R13, RZ, RZ, UR4 ;  /* 0x00000004ff0d7e24 */ /* 0x002fe2000f8e00ff */
[----:B------:R-:W-:Y:S02]  /*0bc0*/  P2R R38, PR, RZ, 0x2 ;  /* 0x00000002ff267803 */ /* 0x000fe40000000000 */
[----:B------:R-:W-:Y:S02]  /*0bd0*/  P2R R33, PR, RZ, 0x4 ;  /* 0x00000004ff217803 */ /* 0x000fe40000000000 */
        /* <DEDUP_REMOVED lines=19> */
[----:B------:R-:W-:-:S09]  /*0d10*/  FSETP.GEU.AND P2, PT, R22, R17, PT ;  /* 0x000000111600720b */ /* 0x000fd20003f4e000 */
[----:B------:R-:W-:Y:S02]  /*0d20*/  @!P1 SEL R17, R17, R22, !P2 ;  /* 0x0000001611119207 */ /* 0x000fe40005000000 */
[-C--:B------:R-:W-:Y:S02]  /*0d30*/  FSETP.NAN.AND P1, PT, R40, R40.reuse, PT ;  /* 0x000000282800720b */ /* 0x080fe40003f28000 */
[----:B------:R-:W-:Y:S02]  /*0d40*/  P2R R20, PR, RZ, 0x4 ;  /* 0x00000004ff147803 */ /* 0x000fe40000000000 */
[----:B------:R-:W-:-:S04]  /*0d50*/  FSETP.GEU.AND P2, PT, R21, R40, PT ;  /* 0x000000281500720b */ /* 0x000fc80003f4e000 */
[----:B------:R-:W-:-:S05]  /*0d60*/  P2R R41, PR, RZ, 0x4 ;  /* 0x00000004ff297803 */ /* 0x000fca0000000000 */
[----:B------:R-:W-:Y:S01]  /*0d70*/  @!P1 SEL R40, R40, R21, !P2 ;  /* 0x0000001528289207 */ /* 0x000fe20005000000 */
[----:B------:R-:W-:Y:S02]  /*0d80*/  ULOP3.LUT UR5, UR4, UR9, URZ, 0xfc, !UPT ;  /* 0x0000000904057292 */ /* 0x000fe4000f8efc3f */
        /* <DEDUP_REMOVED lines=18> */
[----:B------:R-:W-:Y:S02]  /*0eb0*/  IMAD.U32 R5, RZ, RZ, UR12 ;  /* 0x0000000cff057e24 */ /* 0x000fe4000f8e00ff */
[----:B------:R-:W-:Y:S01]  /*0ec0*/  IMAD.U32 R24, RZ, RZ, UR5 ;  /* 0x00000005ff187e24 */ /* 0x000fe2000f8e00ff */
[----:B------:R-:W-:-:S05]  /*0ed0*/  P2R R23, PR, RZ, 0x2 ;  /* 0x00000002ff177803 */ /* 0x000fca0000000000 */
[----:B------:R-:W-:Y:S02]  /*0ee0*/  @!P0 SEL R51, R51, R36, !P1 ;  /* 0x0000002433338207 */ /* 0x000fe40004800000 */
[----:B------:R-:W-:-:S04]  /*0ef0*/  ISETP.GE.AND P0, PT, R8, 0x400, PT ;  /* 0x000004000800780c */ /* 0x000fc80003f06270 */
[----:B------:R-:W-:Y:S01]  /*0f00*/  ISETP.LT.AND P1, PT, R5, 0x64, !P0 ;  /* 0x000000640500780c */ /* 0x000fe20004721270 */
[----:B------:R-:W-:-:S03]  /*0f10*/  VIADD R4, R8, UR6 ;  /* 0x0000000608047c36 */ /* 0x000fc60008000000 */
[----:B------:R-:W-:Y:S01]  /*0f20*/  ISETP.GT.AND P0, PT, R24, -0x1, P1 ;  /* 0xffffffff1800780c */ /* 0x000fe20000f04270 */
[----:B------:R-:W-:Y:S01]  /*0f30*/  IMAD R13, R13, 0x4800, R4 ;  /* 0x000048000d0d7824 */ /* 0x000fe200078e0204 */
[----:B------:R-:W-:Y:S02]  /*0f40*/  CS2R R4, SRZ ;  /* 0x0000000000047805 */ /* 0x000fe4000001ff00 */
[----:B------:R-:W-:Y:S01]  /*0f50*/  CS2R R6, SRZ ;  /* 0x0000000000067805 */ /* 0x000fe2000001ff00 */
[----:B------:R-:W-:-:S08]  /*0f60*/  IMAD.WIDE R12, R13, 0x4, R2 ;  /* 0x000000040d0c7825 */ /* 0x000fd000078e0202 */
[----:B------:R1:W2:Y:S01]  /*0f70*/  @P0 LDG.E.EL.128 R4, desc[UR10][R12.64] ;  /* 0x0000000a0c040981 */ /* 0x0002a2000c2e1d00 */
[----:B------:R-:W-:Y:S02]  /*0f80*/  P2R R21, PR, RZ, 0x2 ;  /* 0x00000002ff157803 */ /* 0x000fe40000000000 */
[----:B------:R-:W-:Y:S01]  /*0f90*/  P2R R47, PR, RZ, 0x4 ;  /* 0x00000004ff2f7803 */ /* 0x000fe20000000000 */
[----:B-1----:R-:W-:Y:S01]  /*0fa0*/  IMAD.U32 R13, RZ, RZ, UR4 ;  /* 0x00000004ff0d7e24 */ /* 0x002fe2000f8e00ff */
[----:B--2---:R-:W-:-:S04]  /*0fb0*/  SEL R53, R4, 0xff800000, P0 ;  /* 0xff80000004357807 */ /* 0x004fc80000000000 */
[-C--:B------:R-:W-:Y:S02]  /*0fc0*/  FSETP.NAN.AND P1, PT, R53, R53.reuse, PT ;  /* 0x000000353500720b */ /* 0x080fe40003f28000 */
[----:B------:R-:W-:Y:S02]  /*0fd0*/  FSETP.GEU.AND P2, PT, R40, R53, PT ;  /* 0x000000352800720b */ /* 0x000fe40003f4e000 */
[----:B------:R-:W-:-:S09]  /*0fe0*/  SEL R52, R5, 0xff800000, P0 ;  /* 0xff80000005347807 */ /* 0x000fd20000000000 */
[----:B------:R-:W-:Y:S02]  /*0ff0*/  @!P1 SEL R53, R53, R40, !P2 ;  /* 0x0000002835359207 */ /* 0x000fe40005000000 */
[-C--:B------:R-:W-:Y:S01]  /*1000*/  FSETP.NAN.AND P1, PT, R52, R52.reuse, PT ;  /* 0x000000343400720b */ /* 0x080fe20003f28000 */
[----:B------:R-:W-:Y:S01]  /*1010*/  VIADD R4, R11, UR6 ;  /* 0x000000060b047c36 */ /* 0x000fe20008000000 */
[----:B------:R-:W-:Y:S02]  /*1020*/  P2R R24, PR, RZ, 0x4 ;  /* 0x00000004ff187803 */ /* 0x000fe40000000000 */
[----:B------:R-:W-:Y:S01]  /*1030*/  FSETP.GEU.AND P2, PT, R17, R52, PT ;  /* 0x000000341100720b */ /* 0x000fe20003f4e000 */
[----:B------:R-:W-:Y:S01]  /*1040*/  IMAD R13, R13, 0x4800, R4 ;  /* 0x000048000d0d7824 */ /* 0x000fe200078e0204 */
[----:B------:R-:W-:Y:S02]  /*1050*/  SEL R50, R7, 0xff800000, P0 ;  /* 0xff80000007327807 */ /* 0x000fe40000000000 */
[----:B------:R-:W-:Y:S01]  /*1060*/  CS2R R4, SRZ ;  /* 0x0000000000047805 */ /* 0x000fe2000001ff00 */
[----:B------:R-:W-:-:S04]  /*1070*/  IMAD.WIDE R12, R13, 0x4, R2 ;  /* 0x000000040d0c7825 */ /* 0x000fc800078e0202 */
[----:B------:R-:W-:Y:S02]  /*1080*/  @!P1 SEL R52, R52, R17, !P2 ;  /* 0x0000001134349207 */ /* 0x000fe40005000000 */
[----:B------:R-:W-:Y:S02]  /*1090*/  SEL R17, R6, 0xff800000, P0 ;  /* 0xff80000006117807 */ /* 0x000fe40000000000 */
[----:B------:R-:W-:-:S06]  /*10a0*/  CS2R R6, SRZ ;  /* 0x0000000000067805 */ /* 0x000fcc000001ff00 */
[----:B------:R1:W2:Y:S01]  /*10b0*/  @P0 LDG.E.EL.128 R4, desc[UR10][R12.64] ;  /* 0x0000000a0c040981 */ /* 0x0002a2000c2e1d00 */
        /* <DEDUP_REMOVED lines=9> */
[----:B------:R-:W-:Y:S02]  /*1150*/  UISETP.GT.AND UP2, UPT, UR4, -0x1, UP0 ;  /* 0xffffffff0400788c */ /* 0x000fe40008744270 */
[----:B------:R-:W-:Y:S01]  /*1160*/  UIADD3 UR5, UR6, 0x400, URZ ;  /* 0x0000040006057890 */ /* 0x000fe2000fffe03f */
        /* <DEDUP_REMOVED lines=58> */
[----:B------:R-:W-:-:S04]  /*1510*/  ULEA UR5, UR4, 0x1, 0x1 ;  /* 0x0000000104057891 */ /* 0x000fc8000f8e083f */
[----:B------:R-:W-:-:S04]  /*1520*/  UISETP.LT.AND UP1, UPT, UR5, 0x9, UP1 ;  /* 0x000000090500788c */ /* 0x000fc80008f21270 */
[----:B------:R-:W-:Y:S02]  /*1530*/  UISETP.GT.AND UP2, UPT, UR9, URZ, UP1 ;  /* 0x0000003f0900728c */ /* 0x000fe40008f44270 */
        /* <DEDUP_REMOVED lines=95> */
[----:B------:R-:W-:Y:S01]  /*1b30*/  SEL R78, R4, 0xff800000, P0 ;  /* 0xff800000044e7807 */ /* 0x000fe20000000000 */
[----:B------:R-:W-:Y:S01]  /*1b40*/  VIADD R4, R11, UR5 ;  /* 0x000000050b047c36 */ /* 0x000fe20008000000 */
[----:B------:R-:W-:-:S03]  /*1b50*/  FSETP.GEU.AND P2, PT, R69, R56, PT ;  /* 0x000000384500720b */ /* 0x000fc60003f4e000 */
[----:B------:R-:W-:Y:S01]  /*1b60*/  IMAD R13, R13, 0x4800, R4 ;  /* 0x000048000d0d7824 */ /* 0x000fe200078e0204 */
[----:B------:R-:W-:Y:S02]  /*1b70*/  SEL R74, R5, 0xff800000, P0 ;  /* 0xff800000054a7807 */ /* 0x000fe40000000000 */
[----:B------:R-:W-:-:S03]  /*1b80*/  CS2R R4, SRZ ;  /* 0x0000000000047805 */ /* 0x000fc6000001ff00 */
[----:B------:R-:W-:Y:S02]  /*1b90*/  @!P1 SEL R56, R56, R69, !P2 ;  /* 0x0000004538389207 */ /* 0x000fe40005000000 */
[----:B------:R-:W-:Y:S02]  /*1ba0*/  SEL R69, R6, 0xff800000, P0 ;  /* 0xff80000006457807 */ /* 0x000fe40000000000 */
[----:B------:R-:W-:Y:S01]  /*1bb0*/  CS2R R6, SRZ ;  /* 0x0000000000067805 */ /* 0x000fe2000001ff00 */
[----:B------:R-:W-:-:S05]  /*1bc0*/  IMAD.WIDE R12, R13, 0x4, R2 ;  /* 0x000000040d0c7825 */ /* 0x000fca00078e0202 */
[----:B------:R1:W2:Y:S01]  /*1bd0*/  @P0 LDG.E.EL.128 R4, desc[UR10][R12.64] ;  /* 0x0000000a0c040981 */ /* 0x0002a2000c2e1d00 */
        /* <DEDUP_REMOVED lines=12> */
[----:B------:R-:W-:Y:S01]  /*1ca0*/  P2R R73, PR, RZ, 0x4 ;  /* 0x00000004ff497803 */ /* 0x000fe20000000000 */
[----:B------:R-:W-:Y:S01]  /*1cb0*/  UPLOP3.LUT UP0, UPT, UP0, UP1, UPT, 0x80, 0x0 ;  /* 0x000000000000789c */ /* 0x000fe20000703070 */
[----:B------:R-:W-:Y:S01]  /*1cc0*/  P2R R26, PR, RZ, 0x10 ;  /* 0x00000010ff1a7803 */ /* 0x000fe20000000000 */
[----:B------:R-:W-:Y:S01]  /*1cd0*/  UIADD3 UR6, UR6, 0x2800, URZ ;  /* 0x0000280006067890 */ /* 0x000fe2000fffe03f */
[----:B-1----:R-:W-:Y:S01]  /*1ce0*/  IMAD.U32 R13, RZ, RZ, UR4 ;  /* 0x00000004ff0d7e24 */ /* 0x002fe2000f8e00ff */
[----:B--2---:R-:W-:Y:S02]  /*1cf0*/  SEL R63, R4, 0xff800000, P0 ;  /* 0xff800000043f7807 */ /* 0x004fe40000000000 */
[----:B------:R-:W-:Y:S02]  /*1d00*/  SEL R62, R5, 0xff800000, P0 ;  /* 0xff800000053e7807 */ /* 0x000fe40000000000 */
[----:B------:R-:W-:-:S02]  /*1d10*/  SEL R17, R6, 0xff800000, P0 ;  /* 0xff80000006117807 */ /* 0x000fc40000000000 */
[----:B------:R-:W-:Y:S02]  /*1d20*/  SEL R58, R7, 0xff800000, P0 ;  /* 0xff800000073a7807 */ /* 0x000fe40000000000 */
[-C--:B------:R-:W-:Y:S02]  /*1d30*/  FSETP.NAN.AND P0, PT, R63, R63.reuse, PT ;  /* 0x0000003f3f00720b */ /* 0x080fe40003f08000 */
[----:B------:R-:W-:Y:S02]  /*1d40*/  FSETP.GEU.AND P2, PT, R75, R63, PT ;  /* 0x0000003f4b00720b */ /* 0x000fe40003f4e000 */
[----:B------:R-:W-:-:S09]  /*1d50*/  FSETP.NAN.AND P3, PT, R17, R17, PT ;  /* 0x000000111100720b */ /* 0x000fd20003f68000 */
[----:B------:R-:W-:Y:S02]  /*1d60*/  @!P0 SEL R63, R63, R75, !P2 ;  /* 0x0000004b3f3f8207 */ /* 0x000fe40005000000 */
[-C--:B------:R-:W-:Y:S02]  /*1d70*/  FSETP.NAN.AND P0, PT, R62, R62.reuse, PT ;  /* 0x0000003e3e00720b */ /* 0x080fe40003f08000 */
[----:B------:R-:W-:-:S11]  /*1d80*/  FSETP.GEU.AND P1, PT, R77, R62, PT ;  /* 0x0000003e4d00720b */ /* 0x000fd60003f2e000 */
[----:B------:R-:W-:Y:S02]  /*1d90*/  @!P0 SEL R62, R62, R77, !P1 ;  /* 0x0000004d3e3e8207 */ /* 0x000fe40004800000 */
[----:B------:R-:W-:-:S04]  /*1da0*/  FSETP.GEU.AND P0, PT, R76, R17, PT ;  /* 0x000000114c00720b */ /* 0x000fc80003f0e000 */
[----:B------:R-:W-:Y:S02]  /*1db0*/  @!P3 SEL R17, R17, R76, !P0 ;  /* 0x0000004c1111b207 */ /* 0x000fe40004000000 */
[-C--:B------:R-:W-:Y:S02]  /*1dc0*/  FSETP.NAN.AND P3, PT, R58, R58.reuse, PT ;  /* 0x0000003a3a00720b */ /* 0x080fe40003f68000 */
[----:B------:R-:W-:Y:S01]  /*1dd0*/  FSETP.GEU.AND P4, PT, R71, R58, PT ;  /* 0x0000003a4700720b */ /* 0x000fe20003f8e000 */
[----:B------:R-:W-:-:S10]  /*1de0*/  IMAD.U32 R5, RZ, RZ, UR12 ;  /* 0x0000000cff057e24 */ /* 0x000fd4000f8e00ff */
        /* <DEDUP_REMOVED lines=10> */
[----:B------:R-:W-:Y:S01]  /*1e90*/  P2R R76, PR, RZ, 0x1 ;  /* 0x00000001ff4c7803 */ /* 0x000fe20000000000 */
[----:B------:R-:W-:Y:S02]  /*1ea0*/  VIADD R11, R11, UR6 ;  /* 0x000000060b0b7c36 */ /* 0x000fe40008000000 */
[----:B-1----:R-:W-:-:S04]  /*1eb0*/  IMAD.U32 R12, RZ, RZ, UR4 ;  /* 0x00000004ff0c7e24 */ /* 0x002fc8000f8e00ff */
[----:B------:R-:W-:Y:S01]  /*1ec0*/  IMAD R11, R12, 0x4800, R11 ;  /* 0x000048000c0b7824 */ /* 0x000fe200078e020b */
[----:B------:R-:W-:-:S03]  /*1ed0*/  CS2R R12, SRZ ;  /* 0x00000000000c7805 */ /* 0x000fc6000001ff00 */
[----:B------:R-:W-:Y:S01]  /*1ee0*/  IMAD.WIDE R2, R11, 0x4, R2 ;  /* 0x000000040b027825 */ /* 0x000fe200078e0202 */
[----:B--2---:R-:W-:-:S04]  /*1ef0*/  SEL R4, R4, 0xff800000, P5 ;  /* 0xff80000004047807 */ /* 0x004fc80002800000 */
[-C--:B------:R-:W-:Y:S02]  /*1f00*/  FSETP.NAN.AND P3, PT, R4, R4.reuse, PT ;  /* 0x000000040400720b */ /* 0x080fe40003f68000 */
[----:B------:R-:W-:Y:S02]  /*1f10*/  FSETP.GEU.AND P0, PT, R78, R4, PT ;  /* 0x000000044e00720b */ /* 0x000fe40003f0e000 */
[----:B------:R-:W-:-:S09]  /*1f20*/  SEL R5, R5, 0xff800000, P5 ;  /* 0xff80000005057807 */ /* 0x000fd20002800000 */
[----:B------:R-:W-:Y:S02]  /*1f30*/  @!P3 SEL R4, R4, R78, !P0 ;  /* 0x0000004e0404b207 */ /* 0x000fe40004000000 */
[-C--:B------:R-:W-:Y:S02]  /*1f40*/  FSETP.NAN.AND P3, PT, R5, R5.reuse, PT ;  /* 0x000000050500720b */ /* 0x080fe40003f68000 */
[----:B------:R-:W-:Y:S02]  /*1f50*/  P2R R71, PR, RZ, 0x1 ;  /* 0x00000001ff477803 */ /* 0x000fe40000000000 */
[----:B------:R-:W-:Y:S02]  /*1f60*/  FSETP.GEU.AND P0, PT, R74, R5, PT ;  /* 0x000000054a00720b */ /* 0x000fe40003f0e000 */
[----:B------:R-:W-:-:S07]  /*1f70*/  SEL R6, R6, 0xff800000, P5 ;  /* 0xff80000006067807 */ /* 0x000fce0002800000 */
        /* <DEDUP_REMOVED lines=8> */
[----:B------:R-:W-:-:S04]  /*2000*/  FSETP.GEU.AND P0, PT, R56, R7, PT ;  /* 0x000000073800720b */ /* 0x000fc80003f0e000 */
[----:B------:R-:W-:-:S05]  /*2010*/  P2R R69, PR, RZ, 0x1 ;  /* 0x00000001ff457803 */ /* 0x000fca0000000000 */
[----:B------:R-:W-:Y:S02]  /*2020*/  @!P3 SEL R7, R7, R56, !P0 ;  /* 0x000000380707b207 */ /* 0x000fe40004000000 */
[----:B------:R-:W-:-:S04]  /*2030*/  ISETP.NE.AND P0, PT, R41, RZ, PT ;  /* 0x000000ff2900720c */ /* 0x000fc80003f05270 */
[----:B------:R-:W-:Y:S02]  /*2040*/  P2R R41, PR, RZ, 0x1 ;  /* 0x00000001ff297803 */ /* 0x000fe40000000000 */
        /* <DEDUP_REMOVED lines=20> */
[----:B------:R-:W-:Y:S02]  /*2190*/  ISETP.NE.AND P0, PT, R15, RZ, PT ;  /* 0x000000ff0f00720c */ /* 0x000fe40003f05270 */
[----:B------:R-:W-:-:S06]  /*21a0*/  CS2R R14, SRZ ;  /* 0x00000000000e7805 */ /* 0x000fcc000001ff00 */
[----:B------:R-:W2:Y:S01]  /*21b0*/  @P5 LDG.E.EL.128 R12, desc[UR10][R2.64] ;  /* 0x0000000a020c5981 */ /* 0x000ea2000c2e1d00 */
[----:B------:R-:W-:Y:S02]  /*21c0*/  P2R R79, PR, RZ, 0x10 ;  /* 0x00000010ff4f7803 */ /* 0x000fe40000000000 */
        /* <DEDUP_REMOVED lines=9> */
[----:B------:R-:W-:Y:S02]  /*2260*/  P2R R77, PR, RZ, 0x2 ;  /* 0x00000002ff4d7803 */ /* 0x000fe40000000000 */
[----:B------:R-:W-:Y:S02]  /*2270*/  ISETP.NE.AND P1, PT, R47, RZ, PT ;  /* 0x000000ff2f00720c */ /* 0x000fe40003f25270 */
[----:B------:R-:W-:Y:S02]  /*2280*/  P2R R75, PR, RZ, 0x4 ;  /* 0x00000004ff4b7803 */ /* 0x000fe40000000000 */
[----:B------:R-:W-:Y:S02]  /*2290*/  ISETP.NE.AND P2, PT, R48, RZ, PT ;  /* 0x000000ff3000720c */ /* 0x000fe40003f45270 */
[----:B--2---:R-:W-:-:S02]  /*22a0*/  SEL R12, R12, 0xff800000, P5 ;  /* 0xff8000000c0c7807 */ /* 0x004fc40002800000 */
[----:B------:R-:W-:Y:S02]  /*22b0*/  SEL R13, R13, 0xff800000, P5 ;  /* 0xff8000000d0d7807 */ /* 0x000fe40002800000 */
[-C--:B------:R-:W-:Y:S02]  /*22c0*/  FSETP.NAN.AND P4, PT, R12, R12.reuse, PT ;  /* 0x0000000c0c00720b */ /* 0x080fe40003f88000 */
[----:B------:R-:W-:Y:S02]  /*22d0*/  FSETP.NAN.AND P6, PT, R13, R13, PT ;  /* 0x0000000d0d00720b */ /* 0x000fe40003fc8000 */
[----:B------:R-:W-:Y:S02]  /*22e0*/  FSETP.GEU.AND P3, PT, R63, R12, PT ;  /* 0x0000000c3f00720b */ /* 0x000fe40003f6e000 */
[----:B------:R-:W-:-:S07]  /*22f0*/  SEL R14, R14, 0xff800000, P5 ;  /* 0xff8000000e0e7807 */ /* 0x000fce0002800000 */
[----:B------:R-:W-:Y:S02]  /*2300*/  @!P4 SEL R12, R12, R63, !P3 ;  /* 0x0000003f0c0cc207 */ /* 0x000fe40005800000 */
[----:B------:R-:W-:Y:S02]  /*2310*/  FSETP.GEU.AND P4, PT, R62, R13, PT ;  /* 0x0000000d3e00720b */ /* 0x000fe40003f8e000 */
[----:B------:R-:W-:Y:S02]  /*2320*/  SEL R15, R15, 0xff800000, P5 ;  /* 0xff8000000f0f7807 */ /* 0x000fe40002800000 */
[----:B------:R-:W-:Y:S02]  /*2330*/  @!P6 SEL R13, R13, R62, !P4 ;  /* 0x0000003e0d0de207 */ /* 0x000fe40006000000 */
[----:B------:R-:W-:Y:S02]  /*2340*/  FSETP.NAN.AND P6, PT, R14, R14, PT ;  /* 0x0000000e0e00720b */ /* 0x000fe40003fc8000 */
[----:B------:R-:W-:-:S02]  /*2350*/  FSETP.NAN.AND P0, PT, R15, R15, PT ;  /* 0x0000000f0f00720b */ /* 0x000fc40003f08000 */
[----:B------:R-:W-:-:S09]  /*2360*/  FSETP.GEU.AND P5, PT, R17, R14, PT ;  /* 0x0000000e1100720b */ /* 0x000fd20003fae000 */
[----:B------:R-:W-:Y:S02]  /*2370*/  @!P6 SEL R14, R14, R17, !P5 ;  /* 0x000000110e0ee207 */ /* 0x000fe40006800000 */
[----:B------:R-:W-:-:S04]  /*2380*/  FSETP.GEU.AND P6, PT, R58, R15, PT ;  /* 0x0000000f3a00720b */ /* 0x000fc80003fce000 */
[----:B------:R-:W-:Y:S02]  /*2390*/  @!P0 SEL R15, R15, R58, !P6 ;  /* 0x0000003a0f0f8207 */ /* 0x000fe40007000000 */
[----:B------:R-:W-:-:S04]  /*23a0*/  ISETP.NE.AND P0, PT, R83, RZ, PT ;  /* 0x000000ff5300720c */ /* 0x000fc80003f05270 */
[----:B------:R-:W-:Y:S02]  /*23b0*/  SEL R2, RZ, 0x1, !P0 ;  /* 0x00000001ff027807 */ /* 0x000fe40004000000 */
[----:B------:R-:W-:-:S04]  /*23c0*/  ISETP.NE.AND P0, PT, R82, RZ, PT ;  /* 0x000000ff5200720c */ /* 0x000fc80003f05270 */
[----:B------:R-:W-:Y:S02]  /*23d0*/  SEL R3, RZ, 0x1, !P0 ;  /* 0x00000001ff037807 */ /* 0x000fe40004000000 */
[----:B------:R-:W-:Y:S02]  /*23e0*/  ISETP.NE.AND P0, PT, R31, RZ, PT ;  /* 0x000000ff1f00720c */ /* 0x000fe40003f05270 */
[----:B------:R-:W-:Y:S02]  /*23f0*/  P2R R47, PR, RZ, 0x40 ;  /* 0x00000040ff2f7803 */ /* 0x000fe40000000000 */
[----:B------:R-:W-:Y:S02]  /*2400*/  ISETP.NE.AND P6, PT, R16, RZ, PT ;  /* 0x000000ff1000720c */ /* 0x000fe40003fc5270 */
[----:B------:R-:W-:Y:S02]  /*2410*/  SEL R16, RZ, 0x1, !P0 ;  /* 0x00000001ff107807 */ /* 0x000fe40004000000 */
[----:B------:R-:W-:-:S02]  /*2420*/  ISETP.NE.AND P0, PT, R81, RZ, PT ;  /* 0x000000ff5100720c */ /* 0x000fc40003f05270 */
[----:B------:R-:W-:Y:S02]  /*2430*/  P2R R29, PR, RZ, 0x20 ;  /* 0x00000020ff1d7803 */ /* 0x000fe40000000000 */
[----:B------:R-:W-:Y:S02]  /*2440*/  ISETP.NE.AND P5, PT, R18, RZ, PT ;  /* 0x000000ff1200720c */ /* 0x000fe40003fa5270 */
[----:B------:R-:W-:Y:S02]  /*2450*/  SEL R18, RZ, 0x1, !P0 ;  /* 0x00000001ff127807 */ /* 0x000fe40004000000 */
[----:B------:R-:W-:Y:S02]  /*2460*/  ISETP.NE.AND P0, PT, R80, RZ, PT ;  /* 0x000000ff5000720c */ /* 0x000fe40003f05270 */
[----:B------:R-:W-:Y:S02]  /*2470*/  P2R R27, PR, RZ, 0x8 ;  /* 0x00000008ff1b7803 */ /* 0x000fe40000000000 */
[----:B------:R-:W-:-:S02]  /*2480*/  ISETP.NE.AND P3, PT, R20, RZ, PT ;  /* 0x000000ff1400720c */ /* 0x000fc40003f65270 */
[----:B------:R-:W-:Y:S02]  /*2490*/  SEL R20, RZ, 0x1, !P0 ;  /* 0x00000001ff147807 */ /* 0x000fe40004000000 */
[----:B------:R-:W-:-:S04]  /*24a0*/  ISETP.NE.AND P0, PT, R56, RZ, PT ;  /* 0x000000ff3800720c */ /* 0x000fc80003f05270 */
[----:B------:R-:W-:Y:S02]  /*24b0*/  SEL R31, RZ, 0x1, !P0 ;  /* 0x00000001ff1f7807 */ /* 0x000fe40004000000 */
[----:B------:R-:W-:-:S04]  /*24c0*/  ISETP.NE.AND P0, PT, R26, RZ, PT ;  /* 0x000000ff1a00720c */ /* 0x000fc80003f05270 */
[----:B------:R-:W-:Y:S02]  /*24d0*/  SEL R26, RZ, 0x1, !P0 ;  /* 0x00000001ff1a7807 */ /* 0x000fe40004000000 */
[----:B------:R-:W-:-:S04]  /*24e0*/  ISETP.NE.AND P0, PT, R25, RZ, PT ;  /* 0x000000ff1900720c */ /* 0x000fc80003f05270 */
[----:B------:R-:W-:Y:S02]  /*24f0*/  SEL R25, RZ, 0x1, !P0 ;  /* 0x00000001ff197807 */ /* 0x000fe40004000000 */
[----:B------:R-:W-:-:S04]  /*2500*/  ISETP.NE.AND P0, PT, R37, RZ, PT ;  /* 0x000000ff2500720c */ /* 0x000fc80003f05270 */
[----:B------:R-:W-:Y:S02]  /*2510*/  SEL R11, R2, 0x2, P0 ;  /* 0x00000002020b7807 */ /* 0x000fe40000000000 */
[----:B------:R-:W-:-:S04]  /*2520*/  ISETP.NE.AND P0, PT, R35, RZ, PT ;  /* 0x000000ff2300720c */ /* 0x000fc80003f05270 */
[----:B------:R-:W-:Y:S02]  /*2530*/  SEL R3, R3, 0x2, P0 ;  /* 0x0000000203037807 */ /* 0x000fe40000000000 */
[----:B------:R-:W-:-:S04]  /*2540*/  ISETP.NE.AND P0, PT, R34, RZ, PT ;  /* 0x000000ff2200720c */ /* 0x000fc80003f05270 */
[----:B------:R-:W-:Y:S02]  /*2550*/  SEL R17, R16, 0x2, P0 ;  /* 0x0000000210117807 */ /* 0x000fe40000000000 */
[----:B------:R-:W-:Y:S02]  /*2560*/  ISETP.NE.AND P0, PT, R30, RZ, PT ;  /* 0x000000ff1e00720c */ /* 0x000fe40003f05270 */
[----:B------:R-:W-:Y:S02]  /*2570*/  P2R R28, PR, RZ, 0x10 ;  /* 0x00000010ff1c7803 */ /* 0x000fe40000000000 */
[----:B------:R-:W-:Y:S02]  /*2580*/  ISETP.NE.AND P4, PT, R19, RZ, PT ;  /* 0x000000ff1300720c */ /* 0x000fe40003f85270 */
[----:B------:R-:W-:Y:S02]  /*2590*/  SEL R19, R18, 0x2, P0 ;  /* 0x0000000212137807 */ /* 0x000fe40000000000 */
[----:B------:R-:W-:-:S04]  /*25a0*/  ISETP.NE.AND P0, PT, R33, RZ, PT ;  /* 0x000000ff2100720c */ /* 0x000fc80003f05270 */
[----:B------:R-:W-:Y:S02]  /*25b0*/  SEL R2, R20, 0x2, P0 ;  /* 0x0000000214027807 */ /* 0x000fe40000000000 */
[----:B------:R-:W-:Y:S02]  /*25c0*/  SEL R20, R17, 0x3, P3 ;  /* 0x0000000311147807 */ /* 0x000fe40001800000 */
[----:B------:R-:W-:-:S04]  /*25d0*/  ISETP.NE.AND P3, PT, R40, RZ, PT ;  /* 0x000000ff2800720c */ /* 0x000fc80003f65270 */
[----:B------:R-:W-:Y:S02]  /*25e0*/  P2R R34, PR, RZ, 0x8 ;  /* 0x00000008ff227803 */ /* 0x000fe40000000000 */
[----:B------:R-:W-:-:S04]  /*25f0*/  ISETP.NE.AND P3, PT, R39, RZ, PT ;  /* 0x000000ff2700720c */ /* 0x000fc80003f65270 */
[----:B------:R-:W-:Y:S02]  /*2600*/  P2R R33, PR, RZ, 0x8 ;  /* 0x00000008ff217803 */ /* 0x000fe40000000000 */
[----:B------:R-:W-:Y:S02]  /*2610*/  ISETP.NE.AND P3, PT, R36, RZ, PT ;  /* 0x000000ff2400720c */ /* 0x000fe40003f65270 */
[----:B------:R-:W-:Y:S02]  /*2620*/  ISETP.NE.AND P0, PT, R32, RZ, PT ;  /* 0x000000ff2000720c */ /* 0x000fe40003f05270 */
[----:B------:R-:W-:Y:S02]  /*2630*/  P2R R32, PR, RZ, 0x8 ;  /* 0x00000008ff207803 */ /* 0x000fe40000000000 */
[----:B------:R-:W-:Y:S02]  /*2640*/  ISETP.NE.AND P3, PT, R24, RZ, PT ;  /* 0x000000ff1800720c */ /* 0x000fe40003f65270 */
[----:B------:R-:W-:-:S02]  /*2650*/  SEL R16, R31, 0x2, P0 ;  /* 0x000000021f107807 */ /* 0x000fc40000000000 */
[----:B------:R-:W-:Y:S02]  /*2660*/  P2R R31, PR, RZ, 0x8 ;  /* 0x00000008ff1f7803 */ /* 0x000fe40000000000 */
[----:B------:R-:W-:Y:S02]  /*2670*/  ISETP.NE.AND P3, PT, R23, RZ, PT ;  /* 0x000000ff1700720c */ /* 0x000fe40003f65270 */
[----:B------:R-:W-:Y:S02]  /*2680*/  SEL R25, R25, 0x2, P6 ;  /* 0x0000000219197807 */ /* 0x000fe40003000000 */
[----:B------:R-:W-:Y:S02]  /*2690*/  ISETP.NE.AND P6, PT, R67, RZ, PT ;  /* 0x000000ff4300720c */ /* 0x000fe40003fc5270 */
[----:B------:R-:W-:Y:S02]  /*26a0*/  P2R R30, PR, RZ, 0x8 ;  /* 0x00000008ff1e7803 */ /* 0x000fe40000000000 */
[----:B------:R-:W-:-:S02]  /*26b0*/  ISETP.NE.AND P3, PT, R22, RZ, PT ;  /* 0x000000ff1600720c */ /* 0x000fc40003f65270 */
        /* <DEDUP_REMOVED lines=8> */
[----:B------:R-:W-:Y:S02]  /*2740*/  SEL R3, R25, 0x3, P1 ;  /* 0x0000000319037807 */ /* 0x000fe40000800000 */
[----:B------:R-:W-:Y:S02]  /*2750*/  SEL R26, R26, 0x2, P0 ;  /* 0x000000021a1a7807 */ /* 0x000fe40000000000 */
[----:B------:R-:W-:Y:S02]  /*2760*/  P2R R25, PR, RZ, 0x40 ;  /* 0x00000040ff197803 */ /* 0x000fe40000000000 */
[----:B------:R-:W-:Y:S02]  /*2770*/  ISETP.NE.AND P6, PT, R60, RZ, PT ;  /* 0x000000ff3c00720c */ /* 0x000fe40003fc5270 */
[----:B------:R-:W-:Y:S02]  /*2780*/  SEL R17, R26, 0x3, P2 ;  /* 0x000000031a117807 */ /* 0x000fe40001000000 */
[----:B------:R-:W-:-:S02]  /*2790*/  P2R R26, PR, RZ, 0x40 ;  /* 0x00000040ff1a7803 */ /* 0x000fc40000000000 */
        /* <DEDUP_REMOVED lines=13> */
[----:B------:R-:W-:Y:S02]  /*2870*/  ISETP.NE.AND P0, PT, R41, RZ, PT ;  /* 0x000000ff2900720c */ /* 0x000fe40003f05270 */
        /* <DEDUP_REMOVED lines=10> */
[----:B------:R-:W-:Y:S02]  /*2920*/  SEL R16, R16, 0x3, P3 ;  /* 0x0000000310107807 */ /* 0x000fe40001800000 */
[----:B------:R-:W-:Y:S02]  /*2930*/  P2R R36, PR, RZ, 0x40 ;  /* 0x00000040ff247803 */ /* 0x000fe40000000000 */
[----:B------:R-:W-:Y:S02]  /*2940*/  ISETP.NE.AND P6, PT, R43, RZ, PT ;  /* 0x000000ff2b00720c */ /* 0x000fe40003fc5270 */
[----:B------:R-:W-:-:S02]  /*2950*/  ISETP.NE.AND P3, PT, R30, RZ, PT ;  /* 0x000000ff1e00720c */ /* 0x000fc40003f65270 */
[----:B------:R-:W-:Y:S02]  /*2960*/  P2R R35, PR, RZ, 0x40 ;  /* 0x00000040ff237803 */ /* 0x000fe40000000000 */
[----:B------:R-:W-:Y:S02]  /*2970*/  ISETP.NE.AND P6, PT, R42, RZ, PT ;  /* 0x000000ff2a00720c */ /* 0x000fe40003fc5270 */
[----:B------:R-:W-:Y:S02]  /*2980*/  SEL R2, R2, 0x3, P3 ;  /* 0x0000000302027807 */ /* 0x000fe40001800000 */
[----:B------:R-:W-:Y:S02]  /*2990*/  SEL R19, R19, 0x3, P0 ;  /* 0x0000000313137807 */ /* 0x000fe40000000000 */
[----:B------:R-:W-:Y:S02]  /*29a0*/  ISETP.NE.AND P3, PT, R31, RZ, PT ;  /* 0x000000ff1f00720c */ /* 0x000fe40003f65270 */
[----:B------:R-:W-:-:S02]  /*29b0*/  SEL R2, R2, 0x4, P6 ;  /* 0x0000000402027807 */ /* 0x000fc40003000000 */
[----:B------:R-:W-:Y:S02]  /*29c0*/  SEL R19, R19, 0x4, P3 ;  /* 0x0000000413137807 */ /* 0x000fe40001800000 */
[----:B------:R-:W-:Y:S02]  /*29d0*/  ISETP.NE.AND P6, PT, R35, RZ, PT ;  /* 0x000000ff2300720c */ /* 0x000fe40003fc5270 */
[----:B------:R-:W-:Y:S02]  /*29e0*/  ISETP.NE.AND P3, PT, R32, RZ, PT ;  /* 0x000000ff2000720c */ /* 0x000fe40003f65270 */
[----:B------:R-:W-:Y:S02]  /*29f0*/  SEL R16, R16, 0x4, P6 ;  /* 0x0000000410107807 */ /* 0x000fe40003000000 */
[----:B------:R-:W-:Y:S02]  /*2a00*/  SEL R20, R20, 0x4, P3 ;  /* 0x0000000414147807 */ /* 0x000fe40001800000 */
[----:B------:R-:W-:-:S02]  /*2a10*/  ISETP.NE.AND P6, PT, R36, RZ, PT ;  /* 0x000000ff2400720c */ /* 0x000fc40003fc5270 */
[----:B------:R-:W-:Y:S02]  /*2a20*/  ISETP.NE.AND P3, PT, R33, RZ, PT ;  /* 0x000000ff2100720c */ /* 0x000fe40003f65270 */
[----:B------:R-:W-:Y:S02]  /*2a30*/  SEL R17, R17, 0x4, P6 ;  /* 0x0000000411117807 */ /* 0x000fe40003000000 */
[----:B------:R-:W-:Y:S02]  /*2a40*/  SEL R18, R18, 0x4, P3 ;  /* 0x0000000412127807 */ /* 0x000fe40001800000 */
[----:B------:R-:W-:Y:S02]  /*2a50*/  ISETP.NE.AND P6, PT, R37, RZ, PT ;  /* 0x000000ff2500720c */ /* 0x000fe40003fc5270 */
[----:B------:R-:W-:Y:S02]  /*2a60*/  SEL R11, R11, 0x3, P5 ;  /* 0x000000030b0b7807 */ /* 0x000fe40002800000 */
[----:B------:R-:W-:-:S02]  /*2a70*/  ISETP.NE.AND P3, PT, R34, RZ, PT ;  /* 0x000000ff2200720c */ /* 0x000fc40003f65270 */
[----:B------:R-:W-:Y:S02]  /*2a80*/  SEL R3, R3, 0x4, P6 ;  /* 0x0000000403037807 */ /* 0x000fe40003000000 */
[----:B------:R-:W-:Y:S02]  /*2a90*/  SEL R11, R11, 0x4, P3 ;  /* 0x000000040b0b7807 */ /* 0x000fe40001800000 */
[----:B------:R-:W-:-:S04]  /*2aa0*/  ISETP.NE.AND P6, PT, R38, RZ, PT ;  /* 0x000000ff2600720c */ /* 0x000fc80003fc5270 */
        /* <DEDUP_REMOVED lines=17> */
[----:B------:R-:W-:Y:S01]  /*2bc0*/  ISETP.NE.AND P6, PT, R58, RZ, PT ;  /* 0x000000ff3a00720c */ /* 0x000fe20003fc5270 */
[----:B------:R-:W1:Y:S03]  /*2bd0*/  S2UR UR5, SR_CgaCtaId ;  /* 0x00000000000579c3 */ /* 0x000e660000008800 */
[----:B------:R-:W-:Y:S02]  /*2be0*/  SEL R20, R20, 0x6, P6 ;  /* 0x0000000614147807 */ /* 0x000fe40003000000 */
[----:B------:R-:W-:-:S04]  /*2bf0*/  ISETP.NE.AND P6, PT, R26, RZ, PT ;  /* 0x000000ff1a00720c */ /* 0x000fc80003fc5270 */
[----:B------:R-:W-:Y:S02]  /*2c00*/  SEL R18, R18, 0x6, P6 ;  /* 0x0000000612127807 */ /* 0x000fe40003000000 */
[----:B------:R-:W-:-:S04]  /*2c10*/  ISETP.NE.AND P6, PT, R25, RZ, PT ;  /* 0x000000ff1900720c */ /* 0x000fc80003fc5270 */
[----:B------:R-:W-:Y:S02]  /*2c20*/  SEL R11, R11, 0x6, P6 ;  /* 0x000000060b0b7807 */ /* 0x000fe40003000000 */
[----:B------:R-:W-:Y:S02]  /*2c30*/  ISETP.NE.AND P6, PT, R24, RZ, PT ;  /* 0x000000ff1800720c */ /* 0x000fe40003fc5270 */
[----:B------:R-:W-:Y:S02]  /*2c40*/  ISETP.NE.AND P3, PT, R79, RZ, PT ;  /* 0x000000ff4f00720c */ /* 0x000fe40003f65270 */
[----:B------:R-:W-:Y:S02]  /*2c50*/  SEL R2, R2, 0x6, P6 ;  /* 0x0000000602027807 */ /* 0x000fe40003000000 */
[----:B------:R-:W-:Y:S02]  /*2c60*/  ISETP.NE.AND P6, PT, R23, RZ, PT ;  /* 0x000000ff1700720c */ /* 0x000fe40003fc5270 */
[----:B------:R-:W-:-:S02]  /*2c70*/  SEL R23, R2, 0x7, P3 ;  /* 0x0000000702177807 */ /* 0x000fc40001800000 */
[----:B------:R-:W2:Y:S01]  /*2c80*/  S2R R2, SR_TID.X ;  /* 0x0000000000027919 */ /* 0x000ea20000002100 */
[----:B------:R-:W-:Y:S02]  /*2c90*/  UMOV UR4, 0x400 ;  /* 0x0000040000047882 */ /* 0x000fe40000000000 */
[----:B-1----:R-:W-:-:S06]  /*2ca0*/  UPRMT UR4, UR5, 0x654, UR4 ;  /* 0x0000065405047896 */ /* 0x002fcc0008000004 */
[----:B------:R-:W-:-:S05]  /*2cb0*/  LEA R10, R10, UR4, 0x2 ;  /* 0x000000040a0a7c11 */ /* 0x000fca000f8e10ff */
[----:B------:R1:W-:Y:S04]  /*2cc0*/  STS.128 [R10], R4 ;  /* 0x000000040a007388 */ /* 0x0003e80000000c00 */
[----:B------:R-:W-:Y:S01]  /*2cd0*/  STS.128 [R10+0x10], R12 ;  /* 0x0000100c0a007388 */ /* 0x000fe20000000c00 */
[----:B------:R-:W-:Y:S02]  /*2ce0*/  ISETP.NE.AND P5, PT, R66, RZ, PT ;  /* 0x000000ff4200720c */ /* 0x000fe40003fa5270 */
[----:B------:R-:W-:Y:S02]  /*2cf0*/  ISETP.NE.AND P2, PT, R73, RZ, PT ;  /* 0x000000ff4900720c */ /* 0x000fe40003f45270 */
[----:B--2---:R-:W-:-:S04]  /*2d00*/  LOP3.LUT R2, R2, 0x7f, RZ, 0xc0, !PT ;  /* 0x0000007f02027812 */ /* 0x004fc800078ec0ff */
[----:B------:R-:W-:Y:S01]  /*2d10*/  LEA R24, R2, UR4, 0x2 ;  /* 0x0000000402187c11 */ /* 0x000fe2000f8e10ff */
[----:B------:R-:W-:Y:S01]  /*2d20*/  BAR.SYNC.DEFER_BLOCKING 0x0 ;  /* 0x0000000000007b1d */ /* 0x000fe20000010000 */
[----:B------:R-:W-:Y:S01]  /*2d30*/  SEL R3, R3, 0x6, P5 ;  /* 0x0000000603037807 */ /* 0x000fe20002800000 */
[----:B------:R-:W-:Y:S01]  /*2d40*/  UIMAD.WIDE UR4, UR12, 0x51eb851f, URZ ;  /* 0x51eb851f0c0478a5 */ /* 0x000fe2000f8e023f */
[----:B------:R-:W-:Y:S02]  /*2d50*/  SEL R19, R19, 0x7, P2 ;  /* 0x0000000713137807 */ /* 0x000fe40001000000 */
[----:B------:R-:W-:Y:S01]  /*2d60*/  ISETP.NE.AND P2, PT, R75, RZ, PT ;  /* 0x000000ff4b00720c */ /* 0x000fe20003f45270 */
[----:B------:R-:W-:Y:S01]  /*2d70*/  USHF.R.U32.HI UR4, URZ, 0x1f, UR5 ;  /* 0x0000001f3f047899 */ /* 0x000fe20008011605 */
[----:B------:R-:W-:Y:S02]  /*2d80*/  ISETP.NE.AND P0, PT, R70, RZ, PT ;  /* 0x000000ff4600720c */ /* 0x000fe40003f05270 */
[----:B------:R-:W-:-:S02]  /*2d90*/  SEL R16, R16, 0x6, P6 ;  /* 0x0000000610107807 */ /* 0x000fc40003000000 */
[----:B------:R-:W-:Y:S02]  /*2da0*/  ISETP.NE.AND P6, PT, R22, RZ, PT ;  /* 0x000000ff1600720c */ /* 0x000fe40003fc5270 */
[----:B------:R-:W-:Y:S02]  /*2db0*/  SEL R22, R3, 0x7, P2 ;  /* 0x0000000703167807 */ /* 0x000fe40001000000 */
[----:B------:R-:W2:Y:S01]  /*2dc0*/  LDC.64 R2, c[0x0][0x218] ;  /* 0x00008600ff027b82 */ /* 0x000ea20000000a00 */
[----:B------:R-:W3:Y:S01]  /*2dd0*/  LDS R25, [R24] ;  /* 0x0000000018197984 */ /* 0x000ee20000000800 */
[----:B------:R-:W-:Y:S01]  /*2de0*/  SEL R18, R18, 0x7, P0 ;  /* 0x0000000712127807 */ /* 0x000fe20000000000 */
[----:B------:R-:W-:Y:S01]  /*2df0*/  ULEA.HI.SX32 UR4, UR5, UR4, 0x1d ;  /* 0x0000000405047291 */ /* 0x000fe2000f8fea3f */
[----:B------:R-:W-:Y:S01]  /*2e00*/  ISETP.NE.AND P0, PT, R76, RZ, PT ;  /* 0x000000ff4c00720c */ /* 0x000fe20003f05270 */
[----:B------:R-:W-:Y:S01]  /*2e10*/  UISETP.GE.AND UP0, UPT, UR12, 0x64, UPT ;  /* 0x000000640c00788c */ /* 0x000fe2000bf06270 */
[----:B------:R-:W-:Y:S01]  /*2e20*/  ISETP.NE.AND P3, PT, R27, RZ, PT ;  /* 0x000000ff1b00720c */ /* 0x000fe20003f65270 */
[----:B------:R-:W-:Y:S01]  /*2e30*/  UIMAD UR5, UR4, -0x19, UR12 ;  /* 0xffffffe7040578a4 */ /* 0x000fe2000f8e020c */
[----:B------:R-:W-:Y:S01]  /*2e40*/  SEL R16, R16, 0x7, P0 ;  /* 0x0000000710107807 */ /* 0x000fe20000000000 */
[----:B------:R-:W4:Y:S01]  /*2e50*/  LDS R27, [R24+0x200] ;  /* 0x00020000181b7984 */ /* 0x000f220000000800 */
[----:B------:R-:W-:Y:S01]  /*2e60*/  ISETP.NE.AND P0, PT, R71, RZ, PT ;  /* 0x000000ff4700720c */ /* 0x000fe20003f05270 */
[----:B------:R-:W-:Y:S01]  /*2e70*/  UIMAD UR4, UR4, 0x9600, UR5 ;  /* 0x00009600040478a4 */ /* 0x000fe2000f8e0205 */
[----:B------:R-:W-:Y:S01]  /*2e80*/  LOP3.LUT R0, R9, 0x7f, R0, 0xf8, !PT ;  /* 0x0000007f09007812 */ /* 0x000fe200078ef800 */
[----:B------:R-:W-:Y:S01]  /*2e90*/  LDS R31, [R24+0x600] ;  /* 0x00060000181f7984 */ /* 0x000fe20000000800 */
[----:B------:R-:W-:-:S02]  /*2ea0*/  SEL R19, R19, 0x8, P0 ;  /* 0x0000000813137807 */ /* 0x000fc40000000000 */
[----:B------:R-:W-:Y:S01]  /*2eb0*/  PLOP3.LUT P0, PT, PT, PT, UP0, 0x40, 0x0 ;  /* 0x000000000000781c */ /* 0x000fe20003f0e808 */
[----:B------:R-:W-:Y:S01]  /*2ec0*/  IMAD.U32 R41, RZ, RZ, UR4 ;  /* 0x00000004ff297e24 */ /* 0x000fe2000f8e00ff */
[----:B------:R-:W-:Y:S01]  /*2ed0*/  ISETP.NE.AND P5, PT, R29, RZ, PT ;  /* 0x000000ff1d00720c */ /* 0x000fe20003fa5270 */
[----:B------:R-:W-:Y:S01]  /*2ee0*/  LDS R33, [R24+0x800] ;  /* 0x0008000018217984 */ /* 0x000fe20000000800 */
[C---:B------:R-:W-:Y:S01]  /*2ef0*/  ISETP.LT.AND P0, PT, R0.reuse, 0x400, P0 ;  /* 0x000004000000780c */ /* 0x040fe20000701270 */
[C---:B-1----:R-:W-:Y:S02]  /*2f00*/  IMAD R5, R0.reuse, 0x19, R41 ;  /* 0x0000001900057824 */ /* 0x042fe400078e0229 */
[----:B------:R-:W-:Y:S01]  /*2f10*/  LDS R35, [R24+0xa00] ;  /* 0x000a000018237984 */ /* 0x000fe20000000800 */
[----:B------:R-:W-:Y:S01]  /*2f20*/  LOP3.LUT R6, R0, 0x80, RZ, 0xfc, !PT ;  /* 0x0000008000067812 */ /* 0x000fe200078efcff */
[----:B--2---:R-:W-:Y:S02]  /*2f30*/  IMAD.WIDE R4, R5, 0x4, R2 ;  /* 0x0000000405047825 */ /* 0x004fe400078e0202 */
[----:B------:R-:W-:Y:S04]  /*2f40*/  LDS R37, [R24+0xc00] ;  /* 0x000c000018257984 */ /* 0x000fe80000000800 */
[----:B------:R-:W-:Y:S01]  /*2f50*/  LDS R39, [R24+0xe00] ;  /* 0x000e000018277984 */ /* 0x000fe20000000800 */
[----:B------:R-:W-:-:S02]  /*2f60*/  ISETP.NE.AND P1, PT, R72, RZ, PT ;  /* 0x000000ff4800720c */ /* 0x000fc40003f25270 */
[----:B------:R-:W-:Y:S01]  /*2f70*/  SEL R17, R17, 0x6, P6 ;  /* 0x0000000611117807 */ /* 0x000fe20003000000 */
[----:B------:R-:W1:Y:S01]  /*2f80*/  LDS R29, [R24+0x400] ;  /* 0x00040000181d7984 */ /* 0x000e620000000800 */
[----:B------:R-:W-:Y:S02]  /*2f90*/  ISETP.NE.AND P2, PT, R78, RZ, PT ;  /* 0x000000ff4e00720c */ /* 0x000fe40003f45270 */
[----:B------:R-:W-:Y:S01]  /*2fa0*/  ISETP.NE.AND P4, PT, R68, RZ, PT ;  /* 0x000000ff4400720c */ /* 0x000fe20003f85270 */
[----:B------:R-:W-:Y:S01]  /*2fb0*/  IMAD.U32 R9, RZ, RZ, UR12 ;  /* 0x0000000cff097e24 */ /* 0x000fe2000f8e00ff */
[----:B------:R-:W-:Y:S01]  /*2fc0*/  SEL R22, R22, 0x8, P3 ;  /* 0x0000000816167807 */ /* 0x000fe20001800000 */
[----:B---3--:R2:W-:Y:S01]  /*2fd0*/  @P0 STG.E desc[UR10][R4.64], R25 ;  /* 0x0000001904000986 */ /* 0x0085e2000c10190a */
[----:B------:R-:W-:Y:S01]  /*2fe0*/  PLOP3.LUT P0, PT, PT, PT, UP0, 0x40, 0x0 ;  /* 0x000000000000781c */ /* 0x000fe20003f0e808 */
[----:B------:R-:W-:-:S03]  /*2ff0*/  ULDC.64 UR4, c[0x0][0x220] ;  /* 0x0000880000047ab9 */ /* 0x000fc60000000a00 */
[C---:B------:R-:W-:Y:S01]  /*3000*/  ISETP.LT.AND P0, PT, R6.reuse, 0x400, P0 ;  /* 0x000004000600780c */ /* 0x040fe20000701270 */
[----:B------:R-:W-:Y:S01]  /*3010*/  IMAD R7, R6, 0x19, R41 ;  /* 0x0000001906077824 */ /* 0x000fe200078e0229 */
[----:B------:R-:W-:Y:S02]  /*3020*/  SEL R20, R20, 0x7, P1 ;  /* 0x0000000714147807 */ /* 0x000fe40000800000 */
[----:B------:R-:W-:Y:S01]  /*3030*/  ISETP.NE.AND P1, PT, R77, RZ, PT ;  /* 0x000000ff4d00720c */ /* 0x000fe20003f25270 */
[----:B------:R-:W-:Y:S01]  /*3040*/  IMAD.WIDE R6, R7, 0x4, R2 ;  /* 0x0000000407067825 */ /* 0x000fe200078e0202 */
[----:B------:R-:W-:Y:S02]  /*3050*/  SEL R20, R20, 0x8, P2 ;  /* 0x0000000814147807 */ /* 0x000fe40001000000 */
[----:B------:R-:W-:Y:S02]  /*3060*/  SEL R17, R17, 0x7, P1 ;  /* 0x0000000711117807 */ /* 0x000fe40000800000 */
[----:B------:R-:W-:-:S02]  /*3070*/  ISETP.NE.AND P1, PT, R74, RZ, PT ;  /* 0x000000ff4a00720c */ /* 0x000fc40003f25270 */
[----:B------:R-:W-:Y:S02]  /*3080*/  SEL R11, R11, 0x7, P4 ;  /* 0x000000070b0b7807 */ /* 0x000fe40002000000 */
[----:B------:R-:W-:Y:S01]  /*3090*/  ISETP.NE.AND P2, PT, R69, RZ, PT ;  /* 0x000000ff4500720c */ /* 0x000fe20003f45270 */
[----:B----4-:R3:W-:Y:S01]  /*30a0*/  @P0 STG.E desc[UR10][R6.64], R27 ;  /* 0x0000001b06000986 */ /* 0x0107e2000c10190a */
[----:B------:R-:W-:Y:S02]  /*30b0*/  ISETP.NE.AND P4, PT, R28, RZ, PT ;  /* 0x000000ff1c00720c */ /* 0x000fe40003f85270 */
[----:B------:R-:W-:Y:S02]  /*30c0*/  SEL R18, R18, 0x8, P1 ;  /* 0x0000000812127807 */ /* 0x000fe40000800000 */
[----:B------:R-:W-:Y:S02]  /*30d0*/  PLOP3.LUT P0, PT, PT, PT, UP0, 0x40, 0x0 ;  /* 0x000000000000781c */ /* 0x000fe40003f0e808 */
[----:B--2---:R-:W-:-:S02]  /*30e0*/  LOP3.LUT R4, R0, 0x100, RZ, 0xfc, !PT ;  /* 0x0000010000047812 */ /* 0x004fc400078efcff */
[----:B------:R-:W-:Y:S02]  /*30f0*/  SEL R11, R11, 0x8, P2 ;  /* 0x000000080b0b7807 */ /* 0x000fe40001000000 */
[----:B------:R-:W-:Y:S02]  /*3100*/  PLOP3.LUT P1, PT, PT, PT, UP0, 0x40, 0x0 ;  /* 0x000000000000781c */ /* 0x000fe40003f2e808 */
[C---:B------:R-:W-:Y:S01]  /*3110*/  LOP3.LUT R5, R0.reuse, 0x180, RZ, 0xfc, !PT ;  /* 0x0000018000057812 */ /* 0x040fe200078efcff */
[----:B------:R-:W-:Y:S01]  /*3120*/  IMAD R26, R9, 0x400, R8 ;  /* 0x00000400091a7824 */ /* 0x000fe200078e0208 */
[----:B------:R-:W-:Y:S02]  /*3130*/  PLOP3.LUT P2, PT, PT, PT, UP0, 0x40, 0x0 ;  /* 0x000000000000781c */ /* 0x000fe40003f4e808 */
[----:B---3--:R-:W-:Y:S02]  /*3140*/  LOP3.LUT R6, R0, 0x200, RZ, 0xfc, !PT ;  /* 0x0000020000067812 */ /* 0x008fe400078efcff */
[----:B------:R-:W-:-:S02]  /*3150*/  SEL R17, R17, 0x8, P4 ;  /* 0x0000000811117807 */ /* 0x000fc40002000000 */
[----:B------:R-:W-:Y:S02]  /*3160*/  PLOP3.LUT P3, PT, PT, PT, UP0, 0x40, 0x0 ;  /* 0x000000000000781c */ /* 0x000fe40003f6e808 */
[----:B------:R-:W-:Y:S02]  /*3170*/  LOP3.LUT R7, R0, 0x280, RZ, 0xfc, !PT ;  /* 0x0000028000077812 */ /* 0x000fe400078efcff */
[----:B------:R-:W-:Y:S02]  /*3180*/  SEL R16, R16, 0x8, P5 ;  /* 0x0000000810107807 */ /* 0x000fe40002800000 */
[----:B------:R-:W-:Y:S02]  /*3190*/  PLOP3.LUT P4, PT, PT, PT, UP0, 0x40, 0x0 ;  /* 0x000000000000781c */ /* 0x000fe40003f8e808 */
[----:B------:R-:W-:Y:S02]  /*31a0*/  LOP3.LUT R8, R0, 0x300, RZ, 0xfc, !PT ;  /* 0x0000030000087812 */ /* 0x000fe400078efcff */
[----:B------:R-:W-:-:S02]  /*31b0*/  ISETP.LT.AND P0, PT, R4, 0x400, P0 ;  /* 0x000004000400780c */ /* 0x000fc40000701270 */
[----:B------:R-:W-:Y:S02]  /*31c0*/  ISETP.NE.AND P6, PT, R47, RZ, PT ;  /* 0x000000ff2f00720c */ /* 0x000fe40003fc5270 */
[----:B------:R-:W-:Y:S02]  /*31d0*/  PLOP3.LUT P5, PT, PT, PT, UP0, 0x40, 0x0 ;  /* 0x000000000000781c */ /* 0x000fe40003fae808 */
[----:B------:R-:W-:Y:S02]  /*31e0*/  LOP3.LUT R0, R0, 0x380, RZ, 0xfc, !PT ;  /* 0x0000038000007812 */ /* 0x000fe400078efcff */
[----:B------:R-:W-:Y:S02]  /*31f0*/  ISETP.LT.AND P1, PT, R5, 0x400, P1 ;  /* 0x000004000500780c */ /* 0x000fe40000f21270 */
[----:B------:R-:W-:Y:S01]  /*3200*/  ISETP.LT.AND P2, PT, R6, 0x400, P2 ;  /* 0x000004000600780c */ /* 0x000fe20001741270 */
[--C-:B------:R-:W-:Y:S01]  /*3210*/  IMAD R9, R4, 0x19, R41.reuse ;  /* 0x0000001904097824 */ /* 0x100fe200078e0229 */
[----:B------:R-:W-:Y:S01]  /*3220*/  ISETP.LT.AND P3, PT, R7, 0x400, P3 ;  /* 0x000004000700780c */ /* 0x000fe20001f61270 */
[--C-:B------:R-:W-:Y:S01]  /*3230*/  IMAD R13, R5, 0x19, R41.reuse ;  /* 0x00000019050d7824 */ /* 0x100fe200078e0229 */
[----:B------:R-:W-:Y:S01]  /*3240*/  ISETP.LT.AND P4, PT, R8, 0x400, P4 ;  /* 0x000004000800780c */ /* 0x000fe20002781270 */
[----:B------:R-:W-:Y:S01]  /*3250*/  IMAD R15, R6, 0x19, R41 ;  /* 0x00000019060f7824 */ /* 0x000fe200078e0229 */
[----:B------:R-:W-:-:S02]  /*3260*/  SEL R23, R23, 0x8, P6 ;  /* 0x0000000817177807 */ /* 0x000fc40003000000 */
[----:B------:R-:W-:Y:S02]  /*3270*/  ISETP.LT.AND P5, PT, R0, 0x400, P5 ;  /* 0x000004000000780c */ /* 0x000fe40002fa1270 */
[----:B------:R-:W-:Y:S01]  /*3280*/  ISETP.NE.AND P6, PT, R21, RZ, PT ;  /* 0x000000ff1500720c */ /* 0x000fe20003fc5270 */
[--C-:B------:R-:W-:Y:S02]  /*3290*/  IMAD R21, R7, 0x19, R41.reuse ;  /* 0x0000001907157824 */ /* 0x100fe400078e0229 */
[----:B------:R-:W-:Y:S02]  /*32a0*/  IMAD R25, R8, 0x19, R41 ;  /* 0x0000001908197824 */ /* 0x000fe400078e0229 */
[----:B------:R-:W-:Y:S01]  /*32b0*/  IMAD.WIDE R4, R9, 0x4, R2 ;  /* 0x0000000409047825 */ /* 0x000fe200078e0202 */
[----:B------:R-:W-:-:S03]  /*32c0*/  PRMT R18, R18, 0x3340, R11 ;  /* 0x0000334012127816 */ /* 0x000fc6000000000b */
[----:B------:R-:W-:Y:S02]  /*32d0*/  IMAD R27, R0, 0x19, R41 ;  /* 0x00000019001b7824 */ /* 0x000fe400078e0229 */
[--C-:B------:R-:W-:Y:S01]  /*32e0*/  IMAD.WIDE R6, R13, 0x4, R2.reuse ;  /* 0x000000040d067825 */ /* 0x100fe200078e0202 */
[----:B-1----:R1:W-:Y:S03]  /*32f0*/  @P0 STG.E desc[UR10][R4.64], R29 ;  /* 0x0000001d04000986 */ /* 0x0023e6000c10190a */
[--C-:B------:R-:W-:Y:S01]  /*3300*/  IMAD.WIDE R8, R15, 0x4, R2.reuse ;  /* 0x000000040f087825 */ /* 0x100fe200078e0202 */
[----:B------:R1:W-:Y:S03]  /*3310*/  @P1 STG.E desc[UR10][R6.64], R31 ;  /* 0x0000001f06001986 */ /* 0x0003e6000c10190a */
[----:B------:R-:W-:Y:S01]  /*3320*/  IMAD.WIDE R10, R21, 0x4, R2 ;  /* 0x00000004150a7825 */ /* 0x000fe200078e0202 */
[----:B------:R-:W-:-:S03]  /*3330*/  IADD3 R14, P0, R26, UR4, RZ ;  /* 0x000000041a0e7c10 */ /* 0x000fc6000ff1e0ff */
[--C-:B------:R-:W-:Y:S01]  /*3340*/  IMAD.WIDE R12, R25, 0x4, R2.reuse ;  /* 0x00000004190c7825 */ /* 0x100fe200078e0202 */
[----:B------:R1:W-:Y:S03]  /*3350*/  @P2 STG.E desc[UR10][R8.64], R33 ;  /* 0x0000002108002986 */ /* 0x0003e6000c10190a */
[----:B------:R-:W-:Y:S01]  /*3360*/  IMAD.WIDE R2, R27, 0x4, R2 ;  /* 0x000000041b027825 */ /* 0x000fe200078e0202 */
[----:B------:R-:W-:Y:S01]  /*3370*/  PRMT R19, R19, 0x3340, R20 ;  /* 0x0000334013137816 */ /* 0x000fe20000000014 */
[----:B------:R1:W-:Y:S01]  /*3380*/  @P3 STG.E desc[UR10][R10.64], R35 ;  /* 0x000000230a003986 */ /* 0x0003e2000c10190a */
[----:B------:R-:W-:Y:S02]  /*3390*/  PRMT R17, R22, 0x3340, R17 ;  /* 0x0000334016117816 */ /* 0x000fe40000000011 */
[----:B------:R-:W-:Y:S01]  /*33a0*/  PRMT R16, R16, 0x3340, R23 ;  /* 0x0000334010107816 */ /* 0x000fe20000000017 */
[----:B------:R1:W-:Y:S01]  /*33b0*/  @P4 STG.E desc[UR10][R12.64], R37 ;  /* 0x000000250c004986 */ /* 0x0003e2000c10190a */
[----:B------:R-:W-:-:S03]  /*33c0*/  LEA.HI.X.SX32 R15, R26, UR5, 0x1, P0 ;  /* 0x000000051a0f7c11 */ /* 0x000fc600080f0eff */
[----:B------:R1:W-:Y:S01]  /*33d0*/  @P5 STG.E desc[UR10][R2.64], R39 ;  /* 0x0000002702005986 */ /* 0x0003e2000c10190a */
[----:B------:R-:W-:Y:S02]  /*33e0*/  PRMT R18, R19, 0x5410, R18 ;  /* 0x0000541013127816 */ /* 0x000fe40000000012 */
[----:B------:R-:W-:Y:S01]  /*33f0*/  PRMT R19, R17, 0x5410, R16 ;  /* 0x0000541011137816 */ /* 0x000fe20000000010 */
[----:B------:R-:W-:Y:S06]  /*3400*/  @!P6 EXIT ;  /* 0x000000000000e94d */ /* 0x000fec0003800000 */
[----:B------:R-:W-:Y:S01]  /*3410*/  STG.E.64 desc[UR10][R14.64], R18 ;  /* 0x000000120e007986 */ /* 0x000fe2000c101b0a */
[----:B------:R-:W-:Y:S05]  /*3420*/  EXIT ;  /* 0x000000000000794d */ /* 0x000fea0003800000 */
.L_x_0:
[----:B------:R-:W-:-:S00]  /*3430*/  BRA `(.L_x_0) ;  /* 0xfffffffc00fc7947 */ /* 0x000fc0000383ffff */
[----:B------:R-:W-:-:S00]  /*3440*/  NOP ;  /* 0x0000000000007918 */ /* 0x000fc00000000000 */
        /* <DEDUP_REMOVED lines=11> */
.L_x_1:


//--------------------- .nv.shared.triton_poi_fused_max_pool2d_with_indices_23 --------------------------
	.section	.nv.shared.triton_poi_fused_max_pool2d_with_indices_23,"aw",@nobits
	.sectionflags	@""
	.align	16
	.zero		1024


//--------------------- .nv.constant0.triton_poi_fused_max_pool2d_with_indices_23 --------------------------
	.section	.nv.constant0.triton_poi_fused_max_pool2d_with_indices_23,"a",@progbits
	.sectionflags	@""
	.align	4
.nv.constant0.triton_poi_fused_max_pool2d_with_indices_23:
	.zero		560
